//
// Generated by NVIDIA NVVM Compiler
//
// Compiler Build ID: CL-36424714
// Cuda compilation tools, release 13.0, V13.0.88
// Based on NVVM 20.0.0
//

.version 9.0
.target sm_100
.address_size 64

	// .globl	_Z25precompute_dct_cos_kernelIdEvPT_ii
.func  (.param .align 16 .b8 func_retval0[16]) __internal_trig_reduction_slowpathd
(
	.param .b64 __internal_trig_reduction_slowpathd_param_0
)
;
.global .align 4 .b8 _ZZ8LogBase2mE5table[256] = {0, 0, 0, 0, 58, 0, 0, 0, 1, 0, 0, 0, 59, 0, 0, 0, 47, 0, 0, 0, 53, 0, 0, 0, 2, 0, 0, 0, 60, 0, 0, 0, 39, 0, 0, 0, 48, 0, 0, 0, 27, 0, 0, 0, 54, 0, 0, 0, 33, 0, 0, 0, 42, 0, 0, 0, 3, 0, 0, 0, 61, 0, 0, 0, 51, 0, 0, 0, 37, 0, 0, 0, 40, 0, 0, 0, 49, 0, 0, 0, 18, 0, 0, 0, 28, 0, 0, 0, 20, 0, 0, 0, 55, 0, 0, 0, 30, 0, 0, 0, 34, 0, 0, 0, 11, 0, 0, 0, 43, 0, 0, 0, 14, 0, 0, 0, 22, 0, 0, 0, 4, 0, 0, 0, 62, 0, 0, 0, 57, 0, 0, 0, 46, 0, 0, 0, 52, 0, 0, 0, 38, 0, 0, 0, 26, 0, 0, 0, 32, 0, 0, 0, 41, 0, 0, 0, 50, 0, 0, 0, 36, 0, 0, 0, 17, 0, 0, 0, 19, 0, 0, 0, 29, 0, 0, 0, 10, 0, 0, 0, 13, 0, 0, 0, 21, 0, 0, 0, 56, 0, 0, 0, 45, 0, 0, 0, 25, 0, 0, 0, 31, 0, 0, 0, 35, 0, 0, 0, 16, 0, 0, 0, 9, 0, 0, 0, 12, 0, 0, 0, 44, 0, 0, 0, 24, 0, 0, 0, 15, 0, 0, 0, 8, 0, 0, 0, 23, 0, 0, 0, 7, 0, 0, 0, 6, 0, 0, 0, 5, 0, 0, 0, 63};
.global .align 8 .b8 __cudart_i2opi_d[144] = {8, 93, 141, 31, 177, 95, 251, 107, 234, 146, 82, 138, 247, 57, 7, 61, 123, 241, 229, 235, 199, 186, 39, 117, 45, 234, 95, 158, 102, 63, 70, 79, 183, 9, 203, 39, 207, 126, 54, 109, 31, 109, 10, 90, 139, 17, 47, 239, 15, 152, 5, 222, 255, 151, 248, 31, 59, 40, 249, 189, 139, 95, 132, 156, 244, 57, 83, 131, 57, 214, 145, 57, 65, 126, 95, 180, 38, 112, 156, 233, 132, 68, 187, 46, 245, 53, 130, 232, 62, 167, 41, 177, 28, 235, 29, 254, 28, 146, 209, 9, 234, 46, 73, 6, 224, 210, 77, 66, 58, 110, 36, 183, 97, 197, 187, 222, 171, 99, 81, 254, 65, 144, 67, 60, 153, 149, 98, 219, 192, 221, 52, 245, 209, 87, 39, 252, 41, 21, 68, 78, 110, 131, 249, 162};
.global .align 16 .b8 __cudart_sin_cos_coeffs[128] = {70, 210, 176, 44, 241, 229, 90, 190, 146, 227, 172, 105, 227, 29, 199, 62, 161, 98, 219, 25, 160, 1, 42, 191, 24, 8, 17, 17, 17, 17, 129, 63, 84, 85, 85, 85, 85, 85, 197, 191, 0, 0, 0, 0, 0, 0, 0, 0, 0, 0, 0, 0, 0, 0, 0, 0, 100, 129, 253, 32, 131, 255, 168, 189, 40, 133, 239, 193, 167, 238, 33, 62, 217, 230, 6, 142, 79, 126, 146, 190, 233, 188, 221, 25, 160, 1, 250, 62, 71, 93, 193, 22, 108, 193, 86, 191, 81, 85, 85, 85, 85, 85, 165, 63, 0, 0, 0, 0, 0, 0, 224, 191, 0, 0, 0, 0, 0, 0, 240, 63};

.visible .entry _Z25precompute_dct_cos_kernelIdEvPT_ii(
	.param .u64 .ptr .align 1 _Z25precompute_dct_cos_kernelIdEvPT_ii_param_0,
	.param .u32 _Z25precompute_dct_cos_kernelIdEvPT_ii_param_1,
	.param .u32 _Z25precompute_dct_cos_kernelIdEvPT_ii_param_2
)
{
	.reg .pred 	%p<7>;
	.reg .b32 	%r<27>;
	.reg .b64 	%rd<30>;
	.reg .b64 	%fd<42>;

	ld.param.u64 	%rd2, [_Z25precompute_dct_cos_kernelIdEvPT_ii_param_0];
	ld.param.u32 	%r8, [_Z25precompute_dct_cos_kernelIdEvPT_ii_param_1];
	cvta.to.global.u64 	%rd1, %rd2;
	mov.u32 	%r9, %ntid.x;
	mov.u32 	%r10, %ctaid.x;
	mov.u32 	%r11, %tid.x;
	mad.lo.s32 	%r1, %r9, %r10, %r11;
	add.s32 	%r2, %r8, -1;
	setp.ge.s32 	%p1, %r1, %r2;
	@%p1 bra 	$L__BB0_7;
	not.b32 	%r12, %r1;
	add.s32 	%r13, %r8, %r12;
	cvt.s64.s32 	%rd6, %r13;
	shr.u64 	%rd7, %rd6, 1;
	or.b64  	%rd8, %rd7, %rd6;
	shr.u64 	%rd9, %rd8, 2;
	or.b64  	%rd10, %rd9, %rd8;
	shr.u64 	%rd11, %rd10, 4;
	or.b64  	%rd12, %rd11, %rd10;
	shr.u64 	%rd13, %rd12, 8;
	or.b64  	%rd14, %rd13, %rd12;
	shr.u64 	%rd15, %rd14, 16;
	or.b64  	%rd16, %rd15, %rd14;
	shr.u64 	%rd17, %rd16, 32;
	or.b64  	%rd18, %rd17, %rd16;
	mul.lo.s64 	%rd19, %rd18, 285673954929480801;
	shr.u64 	%rd20, %rd19, 56;
	and.b64  	%rd21, %rd20, 252;
	mov.u64 	%rd22, _ZZ8LogBase2mE5table;
	add.s64 	%rd23, %rd22, %rd21;
	ld.global.nc.u32 	%r14, [%rd23];
	add.s32 	%r15, %r14, 1;
	mov.b32 	%r16, 1;
	shl.b32 	%r17, %r16, %r15;
	sub.s32 	%r18, %r1, %r8;
	add.s32 	%r19, %r18, %r17;
	cvt.rn.f64.s32 	%fd8, %r19;
	add.f64 	%fd9, %fd8, 0d3FE0000000000000;
	mul.f64 	%fd10, %fd9, 0d400921FB54442D18;
	cvt.rn.f64.s32 	%fd11, %r17;
	div.rn.f64 	%fd1, %fd10, %fd11;
	abs.f64 	%fd2, %fd1;
	setp.neu.f64 	%p3, %fd2, 0d7FF0000000000000;
	@%p3 bra 	$L__BB0_3;
	mov.f64 	%fd17, 0d0000000000000000;
	mul.rn.f64 	%fd41, %fd1, %fd17;
	mov.b32 	%r26, 1;
	bra.uni 	$L__BB0_6;
$L__BB0_3:
	mul.f64 	%fd12, %fd1, 0d3FE45F306DC9C883;
	cvt.rni.s32.f64 	%r25, %fd12;
	cvt.rn.f64.s32 	%fd13, %r25;
	fma.rn.f64 	%fd14, %fd13, 0dBFF921FB54442D18, %fd1;
	fma.rn.f64 	%fd15, %fd13, 0dBC91A62633145C00, %fd14;
	fma.rn.f64 	%fd41, %fd13, 0dB97B839A252049C0, %fd15;
	setp.ltu.f64 	%p4, %fd2, 0d41E0000000000000;
	@%p4 bra 	$L__BB0_5;
	{ // callseq 0, 0
	.param .b64 param0;
	st.param.f64 	[param0], %fd1;
	.param .align 16 .b8 retval0[16];
	call.uni (retval0), 
	__internal_trig_reduction_slowpathd, 
	(
	param0
	);
	ld.param.f64 	%fd41, [retval0];
	ld.param.b32 	%r25, [retval0+8];
	} // callseq 0
$L__BB0_5:
	add.s32 	%r26, %r25, 1;
$L__BB0_6:
	shl.b32 	%r22, %r26, 6;
	cvt.u64.u32 	%rd24, %r22;
	and.b64  	%rd25, %rd24, 64;
	mov.u64 	%rd26, __cudart_sin_cos_coeffs;
	add.s64 	%rd27, %rd26, %rd25;
	mul.rn.f64 	%fd18, %fd41, %fd41;
	and.b32  	%r23, %r26, 1;
	setp.eq.b32 	%p5, %r23, 1;
	selp.f64 	%fd19, 0dBDA8FF8320FD8164, 0d3DE5DB65F9785EBA, %p5;
	ld.global.nc.v2.f64 	{%fd20, %fd21}, [%rd27];
	fma.rn.f64 	%fd22, %fd19, %fd18, %fd20;
	fma.rn.f64 	%fd23, %fd22, %fd18, %fd21;
	ld.global.nc.v2.f64 	{%fd24, %fd25}, [%rd27+16];
	fma.rn.f64 	%fd26, %fd23, %fd18, %fd24;
	fma.rn.f64 	%fd27, %fd26, %fd18, %fd25;
	ld.global.nc.v2.f64 	{%fd28, %fd29}, [%rd27+32];
	fma.rn.f64 	%fd30, %fd27, %fd18, %fd28;
	fma.rn.f64 	%fd31, %fd30, %fd18, %fd29;
	fma.rn.f64 	%fd32, %fd31, %fd41, %fd41;
	fma.rn.f64 	%fd33, %fd31, %fd18, 0d3FF0000000000000;
	selp.f64 	%fd34, %fd33, %fd32, %p5;
	and.b32  	%r24, %r26, 2;
	setp.eq.s32 	%p6, %r24, 0;
	mov.f64 	%fd35, 0d0000000000000000;
	sub.f64 	%fd36, %fd35, %fd34;
	selp.f64 	%fd37, %fd34, %fd36, %p6;
	mov.f64 	%fd38, 0d3FE0000000000000;
	div.rn.f64 	%fd39, %fd38, %fd37;
	mul.wide.s32 	%rd28, %r1, 8;
	add.s64 	%rd29, %rd1, %rd28;
	st.global.f64 	[%rd29], %fd39;
	bra.uni 	$L__BB0_9;
$L__BB0_7:
	setp.ne.s32 	%p2, %r1, %r2;
	@%p2 bra 	$L__BB0_9;
	mul.wide.s32 	%rd3, %r1, 8;
	add.s64 	%rd4, %rd1, %rd3;
	mov.b64 	%rd5, 0;
	st.global.u64 	[%rd4], %rd5;
$L__BB0_9:
	ret;

}
	// .globl	_Z19computeDctForward_1IdiEvPKT_PS0_S2_T0_S4_S4_S4_
.visible .entry _Z19computeDctForward_1IdiEvPKT_PS0_S2_T0_S4_S4_S4_(
	.param .u64 .ptr .align 1 _Z19computeDctForward_1IdiEvPKT_PS0_S2_T0_S4_S4_S4__param_0,
	.param .u64 .ptr .align 1 _Z19computeDctForward_1IdiEvPKT_PS0_S2_T0_S4_S4_S4__param_1,
	.param .u64 .ptr .align 1 _Z19computeDctForward_1IdiEvPKT_PS0_S2_T0_S4_S4_S4__param_2,
	.param .u32 _Z19computeDctForward_1IdiEvPKT_PS0_S2_T0_S4_S4_S4__param_3,
	.param .u32 _Z19computeDctForward_1IdiEvPKT_PS0_S2_T0_S4_S4_S4__param_4,
	.param .u32 _Z19computeDctForward_1IdiEvPKT_PS0_S2_T0_S4_S4_S4__param_5,
	.param .u32 _Z19computeDctForward_1IdiEvPKT_PS0_S2_T0_S4_S4_S4__param_6
)
{
	.reg .pred 	%p<11>;
	.reg .b32 	%r<143>;
	.reg .b64 	%rd<75>;
	.reg .b64 	%fd<41>;

	ld.param.u64 	%rd4, [_Z19computeDctForward_1IdiEvPKT_PS0_S2_T0_S4_S4_S4__param_0];
	ld.param.u64 	%rd5, [_Z19computeDctForward_1IdiEvPKT_PS0_S2_T0_S4_S4_S4__param_1];
	ld.param.u64 	%rd6, [_Z19computeDctForward_1IdiEvPKT_PS0_S2_T0_S4_S4_S4__param_2];
	ld.param.u32 	%r37, [_Z19computeDctForward_1IdiEvPKT_PS0_S2_T0_S4_S4_S4__param_3];
	ld.param.u32 	%r34, [_Z19computeDctForward_1IdiEvPKT_PS0_S2_T0_S4_S4_S4__param_4];
	ld.param.u32 	%r35, [_Z19computeDctForward_1IdiEvPKT_PS0_S2_T0_S4_S4_S4__param_5];
	ld.param.u32 	%r36, [_Z19computeDctForward_1IdiEvPKT_PS0_S2_T0_S4_S4_S4__param_6];
	cvta.to.global.u64 	%rd7, %rd5;
	cvta.to.global.u64 	%rd1, %rd6;
	cvta.to.global.u64 	%rd8, %rd4;
	shr.s32 	%r1, %r37, 1;
	mov.u32 	%r38, %ntid.x;
	mov.u32 	%r39, %nctaid.x;
	mul.lo.s32 	%r2, %r38, %r39;
	mov.u32 	%r40, %ctaid.y;
	mul.lo.s32 	%r41, %r37, %r40;
	mul.wide.s32 	%rd9, %r41, 8;
	add.s64 	%rd2, %rd8, %rd9;
	add.s64 	%rd3, %rd7, %rd9;
	mov.u32 	%r42, %ctaid.x;
	mov.u32 	%r43, %tid.x;
	mad.lo.s32 	%r140, %r42, %r38, %r43;
	setp.ge.s32 	%p1, %r140, %r1;
	@%p1 bra 	$L__BB1_10;
	add.s32 	%r44, %r1, -1;
	add.s32 	%r45, %r35, -1;
	and.b32  	%r4, %r45, %r44;
	add.s32 	%r46, %r140, %r2;
	max.s32 	%r47, %r1, %r46;
	setp.lt.s32 	%p2, %r46, %r1;
	selp.u32 	%r48, 1, 0, %p2;
	add.s32 	%r49, %r46, %r48;
	sub.s32 	%r50, %r47, %r49;
	div.u32 	%r51, %r50, %r2;
	add.s32 	%r5, %r51, %r48;
	add.s32 	%r52, %r5, 1;
	and.b32  	%r6, %r52, 3;
	and.b32  	%r7, %r5, 3;
	setp.eq.s32 	%p3, %r7, 3;
	mov.u32 	%r136, %r140;
	@%p3 bra 	$L__BB1_4;
	add.s32 	%r8, %r34, -1;
	shl.b32 	%r134, %r140, 1;
	shl.b32 	%r10, %r2, 1;
	neg.s32 	%r133, %r6;
	mov.u32 	%r136, %r140;
$L__BB1_3:
	.pragma "nounroll";
	and.b32  	%r53, %r4, %r136;
	sub.s32 	%r54, %r134, %r53;
	mul.wide.s32 	%rd10, %r54, 8;
	add.s64 	%rd11, %rd2, %rd10;
	ld.global.f64 	%fd1, [%rd11];
	add.s32 	%r55, %r8, %r134;
	mad.lo.s32 	%r56, %r53, -3, %r55;
	mul.wide.s32 	%rd12, %r56, 8;
	add.s64 	%rd13, %rd2, %rd12;
	ld.global.f64 	%fd2, [%rd13];
	add.f64 	%fd3, %fd1, %fd2;
	add.s64 	%rd14, %rd3, %rd10;
	st.global.f64 	[%rd14], %fd3;
	add.s32 	%r136, %r136, %r2;
	add.s32 	%r134, %r134, %r10;
	add.s32 	%r133, %r133, 1;
	setp.ne.s32 	%p4, %r133, 0;
	@%p4 bra 	$L__BB1_3;
$L__BB1_4:
	setp.lt.u32 	%p5, %r5, 3;
	@%p5 bra 	$L__BB1_5;
	bra.uni 	$L__BB1_11;
$L__BB1_5:
	setp.eq.s32 	%p7, %r7, 3;
	@%p7 bra 	$L__BB1_8;
	add.s32 	%r19, %r34, -1;
	shl.b32 	%r138, %r140, 1;
	shl.b32 	%r21, %r2, 1;
	neg.s32 	%r137, %r6;
$L__BB1_7:
	.pragma "nounroll";
	and.b32  	%r88, %r4, %r140;
	sub.s32 	%r89, %r138, %r88;
	mul.wide.s32 	%rd35, %r89, 8;
	add.s64 	%rd36, %rd2, %rd35;
	ld.global.f64 	%fd16, [%rd36];
	add.s32 	%r90, %r19, %r138;
	mad.lo.s32 	%r91, %r88, -3, %r90;
	mul.wide.s32 	%rd37, %r91, 8;
	add.s64 	%rd38, %rd2, %rd37;
	ld.global.f64 	%fd17, [%rd38];
	sub.f64 	%fd18, %fd16, %fd17;
	add.s32 	%r92, %r88, %r36;
	mul.wide.s32 	%rd39, %r92, 8;
	add.s64 	%rd40, %rd1, %rd39;
	ld.global.f64 	%fd19, [%rd40];
	mul.f64 	%fd20, %fd18, %fd19;
	add.s32 	%r93, %r89, %r35;
	mul.wide.s32 	%rd41, %r93, 8;
	add.s64 	%rd42, %rd3, %rd41;
	st.global.f64 	[%rd42], %fd20;
	add.s32 	%r140, %r140, %r2;
	add.s32 	%r138, %r138, %r21;
	add.s32 	%r137, %r137, 1;
	setp.ne.s32 	%p8, %r137, 0;
	@%p8 bra 	$L__BB1_7;
$L__BB1_8:
	setp.lt.u32 	%p9, %r5, 3;
	@%p9 bra 	$L__BB1_10;
$L__BB1_9:
	and.b32  	%r94, %r4, %r140;
	sub.s32 	%r95, %r140, %r94;
	shl.b32 	%r96, %r95, 1;
	add.s32 	%r97, %r96, %r94;
	mul.wide.s32 	%rd43, %r97, 8;
	add.s64 	%rd44, %rd2, %rd43;
	ld.global.f64 	%fd21, [%rd44];
	not.b32 	%r98, %r94;
	add.s32 	%r99, %r34, %r98;
	add.s32 	%r100, %r99, %r96;
	mul.wide.s32 	%rd45, %r100, 8;
	add.s64 	%rd46, %rd2, %rd45;
	ld.global.f64 	%fd22, [%rd46];
	sub.f64 	%fd23, %fd21, %fd22;
	add.s32 	%r101, %r94, %r36;
	mul.wide.s32 	%rd47, %r101, 8;
	add.s64 	%rd48, %rd1, %rd47;
	ld.global.f64 	%fd24, [%rd48];
	mul.f64 	%fd25, %fd23, %fd24;
	add.s32 	%r102, %r97, %r35;
	mul.wide.s32 	%rd49, %r102, 8;
	add.s64 	%rd50, %rd3, %rd49;
	st.global.f64 	[%rd50], %fd25;
	add.s32 	%r103, %r140, %r2;
	and.b32  	%r104, %r4, %r103;
	sub.s32 	%r105, %r103, %r104;
	shl.b32 	%r106, %r105, 1;
	add.s32 	%r107, %r106, %r104;
	mul.wide.s32 	%rd51, %r107, 8;
	add.s64 	%rd52, %rd2, %rd51;
	ld.global.f64 	%fd26, [%rd52];
	not.b32 	%r108, %r104;
	add.s32 	%r109, %r34, %r108;
	add.s32 	%r110, %r109, %r106;
	mul.wide.s32 	%rd53, %r110, 8;
	add.s64 	%rd54, %rd2, %rd53;
	ld.global.f64 	%fd27, [%rd54];
	sub.f64 	%fd28, %fd26, %fd27;
	add.s32 	%r111, %r104, %r36;
	mul.wide.s32 	%rd55, %r111, 8;
	add.s64 	%rd56, %rd1, %rd55;
	ld.global.f64 	%fd29, [%rd56];
	mul.f64 	%fd30, %fd28, %fd29;
	add.s32 	%r112, %r107, %r35;
	mul.wide.s32 	%rd57, %r112, 8;
	add.s64 	%rd58, %rd3, %rd57;
	st.global.f64 	[%rd58], %fd30;
	add.s32 	%r113, %r103, %r2;
	and.b32  	%r114, %r4, %r113;
	sub.s32 	%r115, %r113, %r114;
	shl.b32 	%r116, %r115, 1;
	add.s32 	%r117, %r116, %r114;
	mul.wide.s32 	%rd59, %r117, 8;
	add.s64 	%rd60, %rd2, %rd59;
	ld.global.f64 	%fd31, [%rd60];
	not.b32 	%r118, %r114;
	add.s32 	%r119, %r34, %r118;
	add.s32 	%r120, %r119, %r116;
	mul.wide.s32 	%rd61, %r120, 8;
	add.s64 	%rd62, %rd2, %rd61;
	ld.global.f64 	%fd32, [%rd62];
	sub.f64 	%fd33, %fd31, %fd32;
	add.s32 	%r121, %r114, %r36;
	mul.wide.s32 	%rd63, %r121, 8;
	add.s64 	%rd64, %rd1, %rd63;
	ld.global.f64 	%fd34, [%rd64];
	mul.f64 	%fd35, %fd33, %fd34;
	add.s32 	%r122, %r117, %r35;
	mul.wide.s32 	%rd65, %r122, 8;
	add.s64 	%rd66, %rd3, %rd65;
	st.global.f64 	[%rd66], %fd35;
	add.s32 	%r123, %r113, %r2;
	and.b32  	%r124, %r4, %r123;
	sub.s32 	%r125, %r123, %r124;
	shl.b32 	%r126, %r125, 1;
	add.s32 	%r127, %r126, %r124;
	mul.wide.s32 	%rd67, %r127, 8;
	add.s64 	%rd68, %rd2, %rd67;
	ld.global.f64 	%fd36, [%rd68];
	not.b32 	%r128, %r124;
	add.s32 	%r129, %r34, %r128;
	add.s32 	%r130, %r129, %r126;
	mul.wide.s32 	%rd69, %r130, 8;
	add.s64 	%rd70, %rd2, %rd69;
	ld.global.f64 	%fd37, [%rd70];
	sub.f64 	%fd38, %fd36, %fd37;
	add.s32 	%r131, %r124, %r36;
	mul.wide.s32 	%rd71, %r131, 8;
	add.s64 	%rd72, %rd1, %rd71;
	ld.global.f64 	%fd39, [%rd72];
	mul.f64 	%fd40, %fd38, %fd39;
	add.s32 	%r132, %r127, %r35;
	mul.wide.s32 	%rd73, %r132, 8;
	add.s64 	%rd74, %rd3, %rd73;
	st.global.f64 	[%rd74], %fd40;
	add.s32 	%r140, %r123, %r2;
	setp.lt.s32 	%p10, %r140, %r1;
	@%p10 bra 	$L__BB1_9;
$L__BB1_10:
	ret;
$L__BB1_11:
	and.b32  	%r57, %r4, %r136;
	sub.s32 	%r58, %r136, %r57;
	shl.b32 	%r59, %r58, 1;
	add.s32 	%r60, %r59, %r57;
	mul.wide.s32 	%rd15, %r60, 8;
	add.s64 	%rd16, %rd2, %rd15;
	ld.global.f64 	%fd4, [%rd16];
	not.b32 	%r61, %r57;
	add.s32 	%r62, %r34, %r61;
	add.s32 	%r63, %r62, %r59;
	mul.wide.s32 	%rd17, %r63, 8;
	add.s64 	%rd18, %rd2, %rd17;
	ld.global.f64 	%fd5, [%rd18];
	add.f64 	%fd6, %fd4, %fd5;
	add.s64 	%rd19, %rd3, %rd15;
	st.global.f64 	[%rd19], %fd6;
	add.s32 	%r64, %r136, %r2;
	and.b32  	%r65, %r4, %r64;
	sub.s32 	%r66, %r64, %r65;
	shl.b32 	%r67, %r66, 1;
	add.s32 	%r68, %r67, %r65;
	mul.wide.s32 	%rd20, %r68, 8;
	add.s64 	%rd21, %rd2, %rd20;
	ld.global.f64 	%fd7, [%rd21];
	not.b32 	%r69, %r65;
	add.s32 	%r70, %r34, %r69;
	add.s32 	%r71, %r70, %r67;
	mul.wide.s32 	%rd22, %r71, 8;
	add.s64 	%rd23, %rd2, %rd22;
	ld.global.f64 	%fd8, [%rd23];
	add.f64 	%fd9, %fd7, %fd8;
	add.s64 	%rd24, %rd3, %rd20;
	st.global.f64 	[%rd24], %fd9;
	add.s32 	%r72, %r64, %r2;
	and.b32  	%r73, %r4, %r72;
	sub.s32 	%r74, %r72, %r73;
	shl.b32 	%r75, %r74, 1;
	add.s32 	%r76, %r75, %r73;
	mul.wide.s32 	%rd25, %r76, 8;
	add.s64 	%rd26, %rd2, %rd25;
	ld.global.f64 	%fd10, [%rd26];
	not.b32 	%r77, %r73;
	add.s32 	%r78, %r34, %r77;
	add.s32 	%r79, %r78, %r75;
	mul.wide.s32 	%rd27, %r79, 8;
	add.s64 	%rd28, %rd2, %rd27;
	ld.global.f64 	%fd11, [%rd28];
	add.f64 	%fd12, %fd10, %fd11;
	add.s64 	%rd29, %rd3, %rd25;
	st.global.f64 	[%rd29], %fd12;
	add.s32 	%r80, %r72, %r2;
	and.b32  	%r81, %r4, %r80;
	sub.s32 	%r82, %r80, %r81;
	shl.b32 	%r83, %r82, 1;
	add.s32 	%r84, %r83, %r81;
	mul.wide.s32 	%rd30, %r84, 8;
	add.s64 	%rd31, %rd2, %rd30;
	ld.global.f64 	%fd13, [%rd31];
	not.b32 	%r85, %r81;
	add.s32 	%r86, %r34, %r85;
	add.s32 	%r87, %r86, %r83;
	mul.wide.s32 	%rd32, %r87, 8;
	add.s64 	%rd33, %rd2, %rd32;
	ld.global.f64 	%fd14, [%rd33];
	add.f64 	%fd15, %fd13, %fd14;
	add.s64 	%rd34, %rd3, %rd30;
	st.global.f64 	[%rd34], %fd15;
	add.s32 	%r136, %r80, %r2;
	setp.lt.s32 	%p6, %r136, %r1;
	@%p6 bra 	$L__BB1_11;
	bra.uni 	$L__BB1_5;

}
	// .globl	_Z20computeDctBackward_1IdiEvPKT_PS0_T0_S4_S4_
.visible .entry _Z20computeDctBackward_1IdiEvPKT_PS0_T0_S4_S4_(
	.param .u64 .ptr .align 1 _Z20computeDctBackward_1IdiEvPKT_PS0_T0_S4_S4__param_0,
	.param .u64 .ptr .align 1 _Z20computeDctBackward_1IdiEvPKT_PS0_T0_S4_S4__param_1,
	.param .u32 _Z20computeDctBackward_1IdiEvPKT_PS0_T0_S4_S4__param_2,
	.param .u32 _Z20computeDctBackward_1IdiEvPKT_PS0_T0_S4_S4__param_3,
	.param .u32 _Z20computeDctBackward_1IdiEvPKT_PS0_T0_S4_S4__param_4
)
{
	.reg .pred 	%p<4>;
	.reg .b32 	%r<27>;
	.reg .b64 	%rd<18>;
	.reg .b64 	%fd<8>;

	ld.param.u64 	%rd8, [_Z20computeDctBackward_1IdiEvPKT_PS0_T0_S4_S4__param_0];
	ld.param.u64 	%rd7, [_Z20computeDctBackward_1IdiEvPKT_PS0_T0_S4_S4__param_1];
	ld.param.u32 	%r12, [_Z20computeDctBackward_1IdiEvPKT_PS0_T0_S4_S4__param_2];
	ld.param.u32 	%r10, [_Z20computeDctBackward_1IdiEvPKT_PS0_T0_S4_S4__param_3];
	ld.param.u32 	%r11, [_Z20computeDctBackward_1IdiEvPKT_PS0_T0_S4_S4__param_4];
	cvta.to.global.u64 	%rd1, %rd8;
	shr.s32 	%r1, %r12, 1;
	mov.u32 	%r13, %ctaid.y;
	mul.lo.s32 	%r14, %r12, %r13;
	cvt.s64.s32 	%rd2, %r14;
	mov.u32 	%r15, %ctaid.x;
	mov.u32 	%r2, %ntid.x;
	mov.u32 	%r16, %tid.x;
	mad.lo.s32 	%r26, %r15, %r2, %r16;
	setp.ge.s32 	%p1, %r26, %r1;
	@%p1 bra 	$L__BB2_6;
	shl.b64 	%rd9, %rd2, 3;
	add.s64 	%rd3, %rd1, %rd9;
	add.s32 	%r17, %r1, -1;
	add.s32 	%r18, %r11, -1;
	and.b32  	%r4, %r18, %r17;
	add.s32 	%r5, %r10, -1;
	mov.u32 	%r19, %nctaid.x;
	mul.lo.s32 	%r6, %r2, %r19;
	cvta.to.global.u64 	%rd4, %rd7;
	mul.wide.s32 	%rd14, %r11, 8;
$L__BB2_2:
	and.b32  	%r20, %r4, %r26;
	sub.s32 	%r21, %r26, %r20;
	shl.b32 	%r8, %r21, 1;
	add.s32 	%r22, %r8, %r20;
	mul.wide.s32 	%rd10, %r22, 8;
	add.s64 	%rd5, %rd3, %rd10;
	ld.global.f64 	%fd4, [%rd5];
	add.s32 	%r23, %r22, %r20;
	cvt.s64.s32 	%rd11, %r23;
	add.s64 	%rd12, %rd2, %rd11;
	shl.b64 	%rd13, %rd12, 3;
	add.s64 	%rd6, %rd4, %rd13;
	st.global.f64 	[%rd6], %fd4;
	add.s32 	%r24, %r20, 1;
	setp.ne.s32 	%p2, %r24, %r11;
	@%p2 bra 	$L__BB2_4;
	add.s32 	%r25, %r5, %r8;
	mul.wide.s32 	%rd16, %r25, 8;
	add.s64 	%rd17, %rd3, %rd16;
	ld.global.f64 	%fd7, [%rd17];
	bra.uni 	$L__BB2_5;
$L__BB2_4:
	add.s64 	%rd15, %rd5, %rd14;
	ld.global.f64 	%fd5, [%rd15];
	ld.global.f64 	%fd6, [%rd15+8];
	add.f64 	%fd7, %fd5, %fd6;
$L__BB2_5:
	st.global.f64 	[%rd6+8], %fd7;
	add.s32 	%r26, %r26, %r6;
	setp.lt.s32 	%p3, %r26, %r1;
	@%p3 bra 	$L__BB2_2;
$L__BB2_6:
	ret;

}
	// .globl	_Z19computeDctForward_2IdiEvPKT_PS0_S2_T0_S4_S4_S4_S4_
.visible .entry _Z19computeDctForward_2IdiEvPKT_PS0_S2_T0_S4_S4_S4_S4_(
	.param .u64 .ptr .align 1 _Z19computeDctForward_2IdiEvPKT_PS0_S2_T0_S4_S4_S4_S4__param_0,
	.param .u64 .ptr .align 1 _Z19computeDctForward_2IdiEvPKT_PS0_S2_T0_S4_S4_S4_S4__param_1,
	.param .u64 .ptr .align 1 _Z19computeDctForward_2IdiEvPKT_PS0_S2_T0_S4_S4_S4_S4__param_2,
	.param .u32 _Z19computeDctForward_2IdiEvPKT_PS0_S2_T0_S4_S4_S4_S4__param_3,
	.param .u32 _Z19computeDctForward_2IdiEvPKT_PS0_S2_T0_S4_S4_S4_S4__param_4,
	.param .u32 _Z19computeDctForward_2IdiEvPKT_PS0_S2_T0_S4_S4_S4_S4__param_5,
	.param .u32 _Z19computeDctForward_2IdiEvPKT_PS0_S2_T0_S4_S4_S4_S4__param_6,
	.param .u32 _Z19computeDctForward_2IdiEvPKT_PS0_S2_T0_S4_S4_S4_S4__param_7
)
{
	.reg .pred 	%p<11>;
	.reg .b32 	%r<168>;
	.reg .b64 	%rd<72>;
	.reg .b64 	%fd<41>;

	ld.param.u64 	%rd4, [_Z19computeDctForward_2IdiEvPKT_PS0_S2_T0_S4_S4_S4_S4__param_0];
	ld.param.u64 	%rd5, [_Z19computeDctForward_2IdiEvPKT_PS0_S2_T0_S4_S4_S4_S4__param_1];
	ld.param.u64 	%rd6, [_Z19computeDctForward_2IdiEvPKT_PS0_S2_T0_S4_S4_S4_S4__param_2];
	ld.param.u32 	%r39, [_Z19computeDctForward_2IdiEvPKT_PS0_S2_T0_S4_S4_S4_S4__param_3];
	ld.param.u32 	%r35, [_Z19computeDctForward_2IdiEvPKT_PS0_S2_T0_S4_S4_S4_S4__param_4];
	ld.param.u32 	%r36, [_Z19computeDctForward_2IdiEvPKT_PS0_S2_T0_S4_S4_S4_S4__param_5];
	ld.param.u32 	%r37, [_Z19computeDctForward_2IdiEvPKT_PS0_S2_T0_S4_S4_S4_S4__param_6];
	ld.param.u32 	%r38, [_Z19computeDctForward_2IdiEvPKT_PS0_S2_T0_S4_S4_S4_S4__param_7];
	cvta.to.global.u64 	%rd1, %rd5;
	cvta.to.global.u64 	%rd2, %rd6;
	cvta.to.global.u64 	%rd3, %rd4;
	shr.s32 	%r1, %r39, 1;
	mov.u32 	%r40, %ntid.x;
	mov.u32 	%r41, %nctaid.x;
	mul.lo.s32 	%r2, %r40, %r41;
	mov.u32 	%r3, %ctaid.y;
	mov.u32 	%r42, %ctaid.x;
	mov.u32 	%r43, %tid.x;
	mad.lo.s32 	%r165, %r42, %r40, %r43;
	setp.ge.s32 	%p1, %r165, %r1;
	@%p1 bra 	$L__BB3_10;
	add.s32 	%r44, %r1, -1;
	add.s32 	%r45, %r37, -1;
	and.b32  	%r5, %r45, %r44;
	add.s32 	%r46, %r165, %r2;
	max.s32 	%r47, %r1, %r46;
	setp.lt.s32 	%p2, %r46, %r1;
	selp.u32 	%r48, 1, 0, %p2;
	add.s32 	%r49, %r46, %r48;
	sub.s32 	%r50, %r47, %r49;
	div.u32 	%r51, %r50, %r2;
	add.s32 	%r6, %r51, %r48;
	add.s32 	%r52, %r6, 1;
	and.b32  	%r7, %r52, 3;
	and.b32  	%r8, %r6, 3;
	setp.eq.s32 	%p3, %r8, 3;
	mov.u32 	%r161, %r165;
	@%p3 bra 	$L__BB3_4;
	add.s32 	%r9, %r36, -1;
	shl.b32 	%r159, %r165, 1;
	shl.b32 	%r11, %r2, 1;
	neg.s32 	%r158, %r7;
	mov.u32 	%r161, %r165;
$L__BB3_3:
	.pragma "nounroll";
	and.b32  	%r53, %r5, %r161;
	sub.s32 	%r54, %r159, %r53;
	mad.lo.s32 	%r55, %r54, %r35, %r3;
	mul.wide.s32 	%rd7, %r55, 8;
	add.s64 	%rd8, %rd3, %rd7;
	ld.global.f64 	%fd1, [%rd8];
	add.s32 	%r56, %r9, %r159;
	mad.lo.s32 	%r57, %r53, -3, %r56;
	mad.lo.s32 	%r58, %r57, %r35, %r3;
	mul.wide.s32 	%rd9, %r58, 8;
	add.s64 	%rd10, %rd3, %rd9;
	ld.global.f64 	%fd2, [%rd10];
	add.f64 	%fd3, %fd1, %fd2;
	add.s64 	%rd11, %rd1, %rd7;
	st.global.f64 	[%rd11], %fd3;
	add.s32 	%r161, %r161, %r2;
	add.s32 	%r159, %r159, %r11;
	add.s32 	%r158, %r158, 1;
	setp.ne.s32 	%p4, %r158, 0;
	@%p4 bra 	$L__BB3_3;
$L__BB3_4:
	setp.lt.u32 	%p5, %r6, 3;
	@%p5 bra 	$L__BB3_5;
	bra.uni 	$L__BB3_11;
$L__BB3_5:
	setp.eq.s32 	%p7, %r8, 3;
	@%p7 bra 	$L__BB3_8;
	add.s32 	%r20, %r36, -1;
	shl.b32 	%r163, %r165, 1;
	shl.b32 	%r22, %r2, 1;
	neg.s32 	%r162, %r7;
$L__BB3_7:
	.pragma "nounroll";
	and.b32  	%r98, %r5, %r165;
	sub.s32 	%r99, %r163, %r98;
	mad.lo.s32 	%r100, %r99, %r35, %r3;
	mul.wide.s32 	%rd32, %r100, 8;
	add.s64 	%rd33, %rd3, %rd32;
	ld.global.f64 	%fd16, [%rd33];
	add.s32 	%r101, %r20, %r163;
	mad.lo.s32 	%r102, %r98, -3, %r101;
	mad.lo.s32 	%r103, %r102, %r35, %r3;
	mul.wide.s32 	%rd34, %r103, 8;
	add.s64 	%rd35, %rd3, %rd34;
	ld.global.f64 	%fd17, [%rd35];
	sub.f64 	%fd18, %fd16, %fd17;
	add.s32 	%r104, %r98, %r38;
	mul.wide.s32 	%rd36, %r104, 8;
	add.s64 	%rd37, %rd2, %rd36;
	ld.global.f64 	%fd19, [%rd37];
	mul.f64 	%fd20, %fd18, %fd19;
	add.s32 	%r105, %r99, %r37;
	mad.lo.s32 	%r106, %r105, %r35, %r3;
	mul.wide.s32 	%rd38, %r106, 8;
	add.s64 	%rd39, %rd1, %rd38;
	st.global.f64 	[%rd39], %fd20;
	add.s32 	%r165, %r165, %r2;
	add.s32 	%r163, %r163, %r22;
	add.s32 	%r162, %r162, 1;
	setp.ne.s32 	%p8, %r162, 0;
	@%p8 bra 	$L__BB3_7;
$L__BB3_8:
	setp.lt.u32 	%p9, %r6, 3;
	@%p9 bra 	$L__BB3_10;
$L__BB3_9:
	and.b32  	%r107, %r5, %r165;
	sub.s32 	%r108, %r165, %r107;
	shl.b32 	%r109, %r108, 1;
	add.s32 	%r110, %r109, %r107;
	mad.lo.s32 	%r111, %r110, %r35, %r3;
	mul.wide.s32 	%rd40, %r111, 8;
	add.s64 	%rd41, %rd3, %rd40;
	ld.global.f64 	%fd21, [%rd41];
	not.b32 	%r112, %r107;
	add.s32 	%r113, %r36, %r112;
	add.s32 	%r114, %r113, %r109;
	mad.lo.s32 	%r115, %r114, %r35, %r3;
	mul.wide.s32 	%rd42, %r115, 8;
	add.s64 	%rd43, %rd3, %rd42;
	ld.global.f64 	%fd22, [%rd43];
	sub.f64 	%fd23, %fd21, %fd22;
	add.s32 	%r116, %r107, %r38;
	mul.wide.s32 	%rd44, %r116, 8;
	add.s64 	%rd45, %rd2, %rd44;
	ld.global.f64 	%fd24, [%rd45];
	mul.f64 	%fd25, %fd23, %fd24;
	add.s32 	%r117, %r110, %r37;
	mad.lo.s32 	%r118, %r117, %r35, %r3;
	mul.wide.s32 	%rd46, %r118, 8;
	add.s64 	%rd47, %rd1, %rd46;
	st.global.f64 	[%rd47], %fd25;
	add.s32 	%r119, %r165, %r2;
	and.b32  	%r120, %r5, %r119;
	sub.s32 	%r121, %r119, %r120;
	shl.b32 	%r122, %r121, 1;
	add.s32 	%r123, %r122, %r120;
	mad.lo.s32 	%r124, %r123, %r35, %r3;
	mul.wide.s32 	%rd48, %r124, 8;
	add.s64 	%rd49, %rd3, %rd48;
	ld.global.f64 	%fd26, [%rd49];
	not.b32 	%r125, %r120;
	add.s32 	%r126, %r36, %r125;
	add.s32 	%r127, %r126, %r122;
	mad.lo.s32 	%r128, %r127, %r35, %r3;
	mul.wide.s32 	%rd50, %r128, 8;
	add.s64 	%rd51, %rd3, %rd50;
	ld.global.f64 	%fd27, [%rd51];
	sub.f64 	%fd28, %fd26, %fd27;
	add.s32 	%r129, %r120, %r38;
	mul.wide.s32 	%rd52, %r129, 8;
	add.s64 	%rd53, %rd2, %rd52;
	ld.global.f64 	%fd29, [%rd53];
	mul.f64 	%fd30, %fd28, %fd29;
	add.s32 	%r130, %r123, %r37;
	mad.lo.s32 	%r131, %r130, %r35, %r3;
	mul.wide.s32 	%rd54, %r131, 8;
	add.s64 	%rd55, %rd1, %rd54;
	st.global.f64 	[%rd55], %fd30;
	add.s32 	%r132, %r119, %r2;
	and.b32  	%r133, %r5, %r132;
	sub.s32 	%r134, %r132, %r133;
	shl.b32 	%r135, %r134, 1;
	add.s32 	%r136, %r135, %r133;
	mad.lo.s32 	%r137, %r136, %r35, %r3;
	mul.wide.s32 	%rd56, %r137, 8;
	add.s64 	%rd57, %rd3, %rd56;
	ld.global.f64 	%fd31, [%rd57];
	not.b32 	%r138, %r133;
	add.s32 	%r139, %r36, %r138;
	add.s32 	%r140, %r139, %r135;
	mad.lo.s32 	%r141, %r140, %r35, %r3;
	mul.wide.s32 	%rd58, %r141, 8;
	add.s64 	%rd59, %rd3, %rd58;
	ld.global.f64 	%fd32, [%rd59];
	sub.f64 	%fd33, %fd31, %fd32;
	add.s32 	%r142, %r133, %r38;
	mul.wide.s32 	%rd60, %r142, 8;
	add.s64 	%rd61, %rd2, %rd60;
	ld.global.f64 	%fd34, [%rd61];
	mul.f64 	%fd35, %fd33, %fd34;
	add.s32 	%r143, %r136, %r37;
	mad.lo.s32 	%r144, %r143, %r35, %r3;
	mul.wide.s32 	%rd62, %r144, 8;
	add.s64 	%rd63, %rd1, %rd62;
	st.global.f64 	[%rd63], %fd35;
	add.s32 	%r145, %r132, %r2;
	and.b32  	%r146, %r5, %r145;
	sub.s32 	%r147, %r145, %r146;
	shl.b32 	%r148, %r147, 1;
	add.s32 	%r149, %r148, %r146;
	mad.lo.s32 	%r150, %r149, %r35, %r3;
	mul.wide.s32 	%rd64, %r150, 8;
	add.s64 	%rd65, %rd3, %rd64;
	ld.global.f64 	%fd36, [%rd65];
	not.b32 	%r151, %r146;
	add.s32 	%r152, %r36, %r151;
	add.s32 	%r153, %r152, %r148;
	mad.lo.s32 	%r154, %r153, %r35, %r3;
	mul.wide.s32 	%rd66, %r154, 8;
	add.s64 	%rd67, %rd3, %rd66;
	ld.global.f64 	%fd37, [%rd67];
	sub.f64 	%fd38, %fd36, %fd37;
	add.s32 	%r155, %r146, %r38;
	mul.wide.s32 	%rd68, %r155, 8;
	add.s64 	%rd69, %rd2, %rd68;
	ld.global.f64 	%fd39, [%rd69];
	mul.f64 	%fd40, %fd38, %fd39;
	add.s32 	%r156, %r149, %r37;
	mad.lo.s32 	%r157, %r156, %r35, %r3;
	mul.wide.s32 	%rd70, %r157, 8;
	add.s64 	%rd71, %rd1, %rd70;
	st.global.f64 	[%rd71], %fd40;
	add.s32 	%r165, %r145, %r2;
	setp.lt.s32 	%p10, %r165, %r1;
	@%p10 bra 	$L__BB3_9;
$L__BB3_10:
	ret;
$L__BB3_11:
	and.b32  	%r59, %r5, %r161;
	sub.s32 	%r60, %r161, %r59;
	shl.b32 	%r61, %r60, 1;
	add.s32 	%r62, %r61, %r59;
	mad.lo.s32 	%r63, %r62, %r35, %r3;
	mul.wide.s32 	%rd12, %r63, 8;
	add.s64 	%rd13, %rd3, %rd12;
	ld.global.f64 	%fd4, [%rd13];
	not.b32 	%r64, %r59;
	add.s32 	%r65, %r36, %r64;
	add.s32 	%r66, %r65, %r61;
	mad.lo.s32 	%r67, %r66, %r35, %r3;
	mul.wide.s32 	%rd14, %r67, 8;
	add.s64 	%rd15, %rd3, %rd14;
	ld.global.f64 	%fd5, [%rd15];
	add.f64 	%fd6, %fd4, %fd5;
	add.s64 	%rd16, %rd1, %rd12;
	st.global.f64 	[%rd16], %fd6;
	add.s32 	%r68, %r161, %r2;
	and.b32  	%r69, %r5, %r68;
	sub.s32 	%r70, %r68, %r69;
	shl.b32 	%r71, %r70, 1;
	add.s32 	%r72, %r71, %r69;
	mad.lo.s32 	%r73, %r72, %r35, %r3;
	mul.wide.s32 	%rd17, %r73, 8;
	add.s64 	%rd18, %rd3, %rd17;
	ld.global.f64 	%fd7, [%rd18];
	not.b32 	%r74, %r69;
	add.s32 	%r75, %r36, %r74;
	add.s32 	%r76, %r75, %r71;
	mad.lo.s32 	%r77, %r76, %r35, %r3;
	mul.wide.s32 	%rd19, %r77, 8;
	add.s64 	%rd20, %rd3, %rd19;
	ld.global.f64 	%fd8, [%rd20];
	add.f64 	%fd9, %fd7, %fd8;
	add.s64 	%rd21, %rd1, %rd17;
	st.global.f64 	[%rd21], %fd9;
	add.s32 	%r78, %r68, %r2;
	and.b32  	%r79, %r5, %r78;
	sub.s32 	%r80, %r78, %r79;
	shl.b32 	%r81, %r80, 1;
	add.s32 	%r82, %r81, %r79;
	mad.lo.s32 	%r83, %r82, %r35, %r3;
	mul.wide.s32 	%rd22, %r83, 8;
	add.s64 	%rd23, %rd3, %rd22;
	ld.global.f64 	%fd10, [%rd23];
	not.b32 	%r84, %r79;
	add.s32 	%r85, %r36, %r84;
	add.s32 	%r86, %r85, %r81;
	mad.lo.s32 	%r87, %r86, %r35, %r3;
	mul.wide.s32 	%rd24, %r87, 8;
	add.s64 	%rd25, %rd3, %rd24;
	ld.global.f64 	%fd11, [%rd25];
	add.f64 	%fd12, %fd10, %fd11;
	add.s64 	%rd26, %rd1, %rd22;
	st.global.f64 	[%rd26], %fd12;
	add.s32 	%r88, %r78, %r2;
	and.b32  	%r89, %r5, %r88;
	sub.s32 	%r90, %r88, %r89;
	shl.b32 	%r91, %r90, 1;
	add.s32 	%r92, %r91, %r89;
	mad.lo.s32 	%r93, %r92, %r35, %r3;
	mul.wide.s32 	%rd27, %r93, 8;
	add.s64 	%rd28, %rd3, %rd27;
	ld.global.f64 	%fd13, [%rd28];
	not.b32 	%r94, %r89;
	add.s32 	%r95, %r36, %r94;
	add.s32 	%r96, %r95, %r91;
	mad.lo.s32 	%r97, %r96, %r35, %r3;
	mul.wide.s32 	%rd29, %r97, 8;
	add.s64 	%rd30, %rd3, %rd29;
	ld.global.f64 	%fd14, [%rd30];
	add.f64 	%fd15, %fd13, %fd14;
	add.s64 	%rd31, %rd1, %rd27;
	st.global.f64 	[%rd31], %fd15;
	add.s32 	%r161, %r88, %r2;
	setp.lt.s32 	%p6, %r161, %r1;
	@%p6 bra 	$L__BB3_11;
	bra.uni 	$L__BB3_5;

}
	// .globl	_Z20computeDctBackward_2IdiEvPKT_PS0_T0_S4_S4_S4_
.visible .entry _Z20computeDctBackward_2IdiEvPKT_PS0_T0_S4_S4_S4_(
	.param .u64 .ptr .align 1 _Z20computeDctBackward_2IdiEvPKT_PS0_T0_S4_S4_S4__param_0,
	.param .u64 .ptr .align 1 _Z20computeDctBackward_2IdiEvPKT_PS0_T0_S4_S4_S4__param_1,
	.param .u32 _Z20computeDctBackward_2IdiEvPKT_PS0_T0_S4_S4_S4__param_2,
	.param .u32 _Z20computeDctBackward_2IdiEvPKT_PS0_T0_S4_S4_S4__param_3,
	.param .u32 _Z20computeDctBackward_2IdiEvPKT_PS0_T0_S4_S4_S4__param_4,
	.param .u32 _Z20computeDctBackward_2IdiEvPKT_PS0_T0_S4_S4_S4__param_5
)
{
	.reg .pred 	%p<4>;
	.reg .b32 	%r<32>;
	.reg .b64 	%rd<17>;
	.reg .b64 	%fd<8>;

	ld.param.u64 	%rd5, [_Z20computeDctBackward_2IdiEvPKT_PS0_T0_S4_S4_S4__param_0];
	ld.param.u64 	%rd4, [_Z20computeDctBackward_2IdiEvPKT_PS0_T0_S4_S4_S4__param_1];
	ld.param.u32 	%r15, [_Z20computeDctBackward_2IdiEvPKT_PS0_T0_S4_S4_S4__param_2];
	ld.param.u32 	%r12, [_Z20computeDctBackward_2IdiEvPKT_PS0_T0_S4_S4_S4__param_3];
	ld.param.u32 	%r13, [_Z20computeDctBackward_2IdiEvPKT_PS0_T0_S4_S4_S4__param_4];
	ld.param.u32 	%r14, [_Z20computeDctBackward_2IdiEvPKT_PS0_T0_S4_S4_S4__param_5];
	cvta.to.global.u64 	%rd1, %rd5;
	shr.s32 	%r1, %r15, 1;
	mov.u32 	%r2, %ctaid.y;
	mov.u32 	%r16, %ctaid.x;
	mov.u32 	%r3, %ntid.x;
	mov.u32 	%r17, %tid.x;
	mad.lo.s32 	%r31, %r16, %r3, %r17;
	setp.ge.s32 	%p1, %r31, %r1;
	@%p1 bra 	$L__BB4_6;
	add.s32 	%r18, %r1, -1;
	add.s32 	%r19, %r14, -1;
	and.b32  	%r5, %r19, %r18;
	add.s32 	%r6, %r13, -1;
	mov.u32 	%r20, %nctaid.x;
	mul.lo.s32 	%r7, %r3, %r20;
	cvta.to.global.u64 	%rd2, %rd4;
	mul.wide.s32 	%rd15, %r12, 8;
$L__BB4_2:
	and.b32  	%r21, %r5, %r31;
	sub.s32 	%r22, %r31, %r21;
	shl.b32 	%r9, %r22, 1;
	add.s32 	%r10, %r9, %r21;
	mad.lo.s32 	%r23, %r10, %r12, %r2;
	mul.wide.s32 	%rd6, %r23, 8;
	add.s64 	%rd7, %rd1, %rd6;
	ld.global.f64 	%fd4, [%rd7];
	add.s32 	%r24, %r10, %r21;
	mad.lo.s32 	%r25, %r24, %r12, %r2;
	mul.wide.s32 	%rd8, %r25, 8;
	add.s64 	%rd3, %rd2, %rd8;
	st.global.f64 	[%rd3], %fd4;
	add.s32 	%r26, %r21, 1;
	setp.ne.s32 	%p2, %r26, %r14;
	@%p2 bra 	$L__BB4_4;
	add.s32 	%r29, %r6, %r9;
	mad.lo.s32 	%r30, %r29, %r12, %r2;
	mul.wide.s32 	%rd13, %r30, 8;
	add.s64 	%rd14, %rd1, %rd13;
	ld.global.f64 	%fd7, [%rd14];
	bra.uni 	$L__BB4_5;
$L__BB4_4:
	add.s32 	%r27, %r10, %r14;
	mad.lo.s32 	%r28, %r27, %r12, %r2;
	mul.wide.s32 	%rd9, %r28, 8;
	add.s64 	%rd10, %rd1, %rd9;
	ld.global.f64 	%fd5, [%rd10];
	add.s64 	%rd12, %rd10, %rd15;
	ld.global.f64 	%fd6, [%rd12];
	add.f64 	%fd7, %fd5, %fd6;
$L__BB4_5:
	add.s64 	%rd16, %rd3, %rd15;
	st.global.f64 	[%rd16], %fd7;
	add.s32 	%r31, %r31, %r7;
	setp.lt.s32 	%p3, %r31, %r1;
	@%p3 bra 	$L__BB4_2;
$L__BB4_6:
	ret;

}
	// .globl	_Z9normalizeIdEvPT_PKS0_ii
.visible .entry _Z9normalizeIdEvPT_PKS0_ii(
	.param .u64 .ptr .align 1 _Z9normalizeIdEvPT_PKS0_ii_param_0,
	.param .u64 .ptr .align 1 _Z9normalizeIdEvPT_PKS0_ii_param_1,
	.param .u32 _Z9normalizeIdEvPT_PKS0_ii_param_2,
	.param .u32 _Z9normalizeIdEvPT_PKS0_ii_param_3
)
{
	.reg .pred 	%p<2>;
	.reg .b32 	%r<8>;
	.reg .b64 	%rd<8>;
	.reg .b64 	%fd<5>;

	ld.param.u64 	%rd1, [_Z9normalizeIdEvPT_PKS0_ii_param_0];
	ld.param.u64 	%rd2, [_Z9normalizeIdEvPT_PKS0_ii_param_1];
	ld.param.u32 	%r3, [_Z9normalizeIdEvPT_PKS0_ii_param_2];
	ld.param.u32 	%r4, [_Z9normalizeIdEvPT_PKS0_ii_param_3];
	mov.u32 	%r5, %ntid.x;
	mov.u32 	%r6, %ctaid.x;
	mov.u32 	%r7, %tid.x;
	mad.lo.s32 	%r1, %r5, %r6, %r7;
	mul.lo.s32 	%r2, %r4, %r3;
	setp.ge.s32 	%p1, %r1, %r2;
	@%p1 bra 	$L__BB5_2;
	cvta.to.global.u64 	%rd3, %rd2;
	cvta.to.global.u64 	%rd4, %rd1;
	mul.wide.s32 	%rd5, %r1, 8;
	add.s64 	%rd6, %rd3, %rd5;
	ld.global.f64 	%fd1, [%rd6];
	cvt.rn.f64.s32 	%fd2, %r2;
	div.rn.f64 	%fd3, %fd1, %fd2;
	mul.f64 	%fd4, %fd3, 0d4010000000000000;
	add.s64 	%rd7, %rd4, %rd5;
	st.global.f64 	[%rd7], %fd4;
$L__BB5_2:
	ret;

}
.func  (.param .align 16 .b8 func_retval0[16]) __internal_trig_reduction_slowpathd(
	.param .b64 __internal_trig_reduction_slowpathd_param_0
)
{
	.local .align 8 .b8 	__local_depot6[40];
	.reg .b64 	%SP;
	.reg .b64 	%SPL;
	.reg .pred 	%p<10>;
	.reg .b32 	%r<47>;
	.reg .b64 	%rd<74>;
	.reg .b64 	%fd<5>;

	mov.u64 	%SPL, __local_depot6;
	ld.param.f64 	%fd4, [__internal_trig_reduction_slowpathd_param_0];
	add.u64 	%rd1, %SPL, 0;
	{
	.reg .b32 %temp; 
	mov.b64 	{%temp, %r1}, %fd4;
	}
	shr.u32 	%r2, %r1, 20;
	and.b32  	%r3, %r2, 2047;
	setp.eq.s32 	%p1, %r3, 2047;
	mov.b32 	%r46, 0;
	@%p1 bra 	$L__BB6_9;
	add.s32 	%r20, %r3, -1024;
	mov.b64 	%rd20, %fd4;
	shl.b64 	%rd2, %rd20, 11;
	shr.u32 	%r4, %r20, 6;
	sub.s32 	%r45, 15, %r4;
	sub.s32 	%r21, 19, %r4;
	setp.lt.u32 	%p2, %r20, 128;
	selp.b32 	%r6, 18, %r21, %p2;
	setp.ge.s32 	%p3, %r45, %r6;
	mov.b64 	%rd70, 0;
	@%p3 bra 	$L__BB6_4;
	add.s32 	%r23, %r6, %r4;
	neg.s32 	%r43, %r23;
	or.b64  	%rd3, %rd2, -9223372036854775808;
	mov.b64 	%rd70, 0;
	mov.b32 	%r42, 0;
	mov.u64 	%rd25, __cudart_i2opi_d;
	mov.u32 	%r44, %r45;
$L__BB6_3:
	.pragma "nounroll";
	mul.wide.s32 	%rd22, %r42, 8;
	add.s64 	%rd23, %rd1, %rd22;
	mul.wide.s32 	%rd24, %r44, 8;
	add.s64 	%rd26, %rd25, %rd24;
	ld.global.nc.u64 	%rd27, [%rd26];
	{
	.reg .u32 %r0, %r1, %r2, %r3, %alo, %ahi, %blo, %bhi, %clo, %chi;
	mov.b64 	{%alo,%ahi}, %rd27;
	mov.b64 	{%blo,%bhi}, %rd3;
	mov.b64 	{%clo,%chi}, %rd70;
	mad.lo.cc.u32 	%r0, %alo, %blo, %clo;
	madc.hi.cc.u32 	%r1, %alo, %blo, %chi;
	madc.hi.u32 	%r2, %alo, %bhi, 0;
	mad.lo.cc.u32 	%r1, %alo, %bhi, %r1;
	madc.hi.cc.u32 	%r2, %ahi, %blo, %r2;
	madc.hi.u32 	%r3, %ahi, %bhi, 0;
	mad.lo.cc.u32 	%r1, %ahi, %blo, %r1;
	madc.lo.cc.u32 	%r2, %ahi, %bhi, %r2;
	addc.u32 	%r3, %r3, 0;
	mov.b64 	%rd28, {%r0,%r1};
	mov.b64 	%rd70, {%r2,%r3};
	}
	st.local.u64 	[%rd23], %rd28;
	add.s32 	%r44, %r44, 1;
	add.s32 	%r43, %r43, 1;
	add.s32 	%r42, %r42, 1;
	setp.ne.s32 	%p4, %r43, -15;
	mov.u32 	%r45, %r6;
	@%p4 bra 	$L__BB6_3;
$L__BB6_4:
	cvt.s64.s32 	%rd29, %r45;
	cvt.u64.u32 	%rd30, %r4;
	add.s64 	%rd31, %rd30, %rd29;
	shl.b64 	%rd32, %rd31, 3;
	add.s64 	%rd33, %rd1, %rd32;
	st.local.u64 	[%rd33+-120], %rd70;
	and.b32  	%r15, %r2, 63;
	ld.local.u64 	%rd72, [%rd1+16];
	ld.local.u64 	%rd71, [%rd1+24];
	setp.eq.s32 	%p5, %r15, 0;
	@%p5 bra 	$L__BB6_6;
	shl.b64 	%rd34, %rd71, %r15;
	shr.u64 	%rd35, %rd72, 1;
	xor.b32  	%r24, %r15, 63;
	shr.u64 	%rd36, %rd35, %r24;
	or.b64  	%rd71, %rd34, %rd36;
	ld.local.u64 	%rd37, [%rd1+8];
	shl.b64 	%rd38, %rd72, %r15;
	shr.u64 	%rd39, %rd37, 1;
	shr.u64 	%rd40, %rd39, %r24;
	or.b64  	%rd72, %rd38, %rd40;
$L__BB6_6:
	and.b32  	%r25, %r1, -2147483648;
	shr.u64 	%rd41, %rd71, 62;
	cvt.u32.u64 	%r26, %rd41;
	mov.b64 	{%r27, %r28}, %rd71;
	mov.b64 	{%r29, %r30}, %rd72;
	shf.l.wrap.b32 	%r31, %r30, %r27, 2;
	shf.l.wrap.b32 	%r32, %r27, %r28, 2;
	mov.b64 	%rd42, {%r31, %r32};
	shl.b64 	%rd43, %rd72, 2;
	shr.u64 	%rd44, %rd42, 63;
	cvt.u32.u64 	%r33, %rd44;
	add.s32 	%r34, %r33, %r26;
	setp.eq.s32 	%p6, %r25, 0;
	neg.s32 	%r35, %r34;
	selp.b32 	%r46, %r34, %r35, %p6;
	setp.gt.s64 	%p7, %rd42, -1;
	mov.b64 	%rd45, 0;
	{
	.reg .u32 %r0, %r1, %r2, %r3, %a0, %a1, %a2, %a3, %b0, %b1, %b2, %b3;
	mov.b64 	{%a0,%a1}, %rd45;
	mov.b64 	{%a2,%a3}, %rd45;
	mov.b64 	{%b0,%b1}, %rd43;
	mov.b64 	{%b2,%b3}, %rd42;
	sub.cc.u32 	%r0, %a0, %b0;
	subc.cc.u32 	%r1, %a1, %b1;
	subc.cc.u32 	%r2, %a2, %b2;
	subc.u32 	%r3, %a3, %b3;
	mov.b64 	%rd46, {%r0,%r1};
	mov.b64 	%rd47, {%r2,%r3};
	}
	xor.b32  	%r36, %r25, -2147483648;
	selp.b64 	%rd73, %rd42, %rd47, %p7;
	selp.b64 	%rd14, %rd43, %rd46, %p7;
	selp.b32 	%r17, %r25, %r36, %p7;
	clz.b64 	%r37, %rd73;
	cvt.u64.u32 	%rd15, %r37;
	setp.eq.s32 	%p8, %r37, 0;
	@%p8 bra 	$L__BB6_8;
	cvt.u32.u64 	%r38, %rd15;
	and.b32  	%r39, %r38, 63;
	shl.b64 	%rd48, %rd73, %r39;
	shr.u64 	%rd49, %rd14, 1;
	not.b32 	%r40, %r38;
	and.b32  	%r41, %r40, 63;
	shr.u64 	%rd50, %rd49, %r41;
	or.b64  	%rd73, %rd48, %rd50;
$L__BB6_8:
	mov.b64 	%rd51, -3958705157555305931;
	{
	.reg .u32 %r0, %r1, %r2, %r3, %alo, %ahi, %blo, %bhi;
	mov.b64 	{%alo,%ahi}, %rd73;
	mov.b64 	{%blo,%bhi}, %rd51;
	mul.lo.u32 	%r0, %alo, %blo;
	mul.hi.u32 	%r1, %alo, %blo;
	mad.lo.cc.u32 	%r1, %alo, %bhi, %r1;
	madc.hi.u32 	%r2, %alo, %bhi, 0;
	mad.lo.cc.u32 	%r1, %ahi, %blo, %r1;
	madc.hi.cc.u32 	%r2, %ahi, %blo, %r2;
	madc.hi.u32 	%r3, %ahi, %bhi, 0;
	mad.lo.cc.u32 	%r2, %ahi, %bhi, %r2;
	addc.u32 	%r3, %r3, 0;
	mov.b64 	%rd52, {%r0,%r1};
	mov.b64 	%rd53, {%r2,%r3};
	}
	setp.gt.s64 	%p9, %rd53, 0;
	{
	.reg .u32 %r0, %r1, %r2, %r3, %a0, %a1, %a2, %a3, %b0, %b1, %b2, %b3;
	mov.b64 	{%a0,%a1}, %rd52;
	mov.b64 	{%a2,%a3}, %rd53;
	mov.b64 	{%b0,%b1}, %rd52;
	mov.b64 	{%b2,%b3}, %rd53;
	add.cc.u32 	%r0, %a0, %b0;
	addc.cc.u32 	%r1, %a1, %b1;
	addc.cc.u32 	%r2, %a2, %b2;
	addc.u32 	%r3, %a3, %b3;
	mov.b64 	%rd54, {%r0,%r1};
	mov.b64 	%rd55, {%r2,%r3};
	}
	selp.b64 	%rd56, %rd55, %rd53, %p9;
	selp.s64 	%rd57, -1, 0, %p9;
	sub.s64 	%rd58, %rd57, %rd15;
	cvt.u64.u32 	%rd59, %r17;
	shl.b64 	%rd60, %rd59, 32;
	add.s64 	%rd61, %rd56, 1;
	shr.u64 	%rd62, %rd61, 10;
	add.s64 	%rd63, %rd62, 1;
	shr.u64 	%rd64, %rd63, 1;
	shl.b64 	%rd65, %rd58, 52;
	add.s64 	%rd66, %rd65, %rd64;
	add.s64 	%rd67, %rd66, 4602678819172646912;
	or.b64  	%rd68, %rd67, %rd60;
	mov.b64 	%fd4, %rd68;
$L__BB6_9:
	st.param.f64 	[func_retval0], %fd4;
	st.param.b32 	[func_retval0+8], %r46;
	ret;

}


// ===== COMPILED SASS (sm_100) =====

	.target	sm_100

	.elftype	@"ET_EXEC"


//--------------------- .note.nv.tkinfo           --------------------------
	.section	.note.nv.tkinfo,"",@"SHT_NOTE"
	.sectionflags	@"SHF_NOTE_NV_TKINFO"
	.tkinfo
        /*0018*/ 	.word	0x00000002
        /*0030*/ 	.string	""
        /*0030*/ 	.string	"ptxas"
        /*0030*/ 	.string	"Cuda compilation tools, release 13.0, V13.0.88"
        /*0030*/ 	.string	"Build cuda_13.0.r13.0/compiler.36424714_0"
        /*0030*/ 	.string	"-arch sm_100 -m 64 "



//--------------------- .note.nv.cuinfo           --------------------------
	.section	.note.nv.cuinfo,"",@"SHT_NOTE"
	.sectionflags	@"SHF_NOTE_NV_CUINFO"
        /*0018*/ 	.short	0x0002
        /*001a*/ 	.short	0x0064
        /*001c*/ 	.short	0x0082
	.zero		2


//--------------------- .nv.info                  --------------------------
	.section	.nv.info,"",@"SHT_CUDA_INFO"
	.align	4


	//----- nvinfo : EIATTR_REGCOUNT
	.align		4
        /*0000*/ 	.byte	0x04, 0x2f
        /*0002*/ 	.short	(.L_4 - .L_3)
	.align		4
.L_3:
        /*0004*/ 	.word	index@(_Z25precompute_dct_cos_kernelIdEvPT_ii)
        /*0008*/ 	.word	0x0000001a


	//----- nvinfo : EIATTR_FRAME_SIZE
	.align		4
.L_4:
        /*000c*/ 	.byte	0x04, 0x11
        /*000e*/ 	.short	(.L_6 - .L_5)
	.align		4
.L_5:
        /*0010*/ 	.word	index@($_Z25precompute_dct_cos_kernelIdEvPT_ii$__internal_trig_reduction_slowpathd)
        /*0014*/ 	.word	0x00000028


	//----- nvinfo : EIATTR_FRAME_SIZE
	.align		4
.L_6:
        /*0018*/ 	.byte	0x04, 0x11
        /*001a*/ 	.short	(.L_8 - .L_7)
	.align		4
.L_7:
        /*001c*/ 	.word	index@($__internal_1_$__cuda_sm20_div_rn_f64_full)
        /*0020*/ 	.word	0x00000028


	//----- nvinfo : EIATTR_FRAME_SIZE
	.align		4
.L_8:
        /*0024*/ 	.byte	0x04, 0x11
        /*0026*/ 	.short	(.L_10 - .L_9)
	.align		4
.L_9:
        /*0028*/ 	.word	index@(_Z25precompute_dct_cos_kernelIdEvPT_ii)
        /*002c*/ 	.word	0x00000028


	//----- nvinfo : EIATTR_REGCOUNT
	.align		4
.L_10:
        /*0030*/ 	.byte	0x04, 0x2f
        /*0032*/ 	.short	(.L_12 - .L_11)
	.align		4
.L_11:
        /*0034*/ 	.word	index@(_Z19computeDctForward_1IdiEvPKT_PS0_S2_T0_S4_S4_S4_)
        /*0038*/ 	.word	0x0000001e


	//----- nvinfo : EIATTR_FRAME_SIZE
	.align		4
.L_12:
        /*003c*/ 	.byte	0x04, 0x11
        /*003e*/ 	.short	(.L_14 - .L_13)
	.align		4
.L_13:
        /*0040*/ 	.word	index@(_Z19computeDctForward_1IdiEvPKT_PS0_S2_T0_S4_S4_S4_)
        /*0044*/ 	.word	0x00000000


	//----- nvinfo : EIATTR_REGCOUNT
	.align		4
.L_14:
        /*0048*/ 	.byte	0x04, 0x2f
        /*004a*/ 	.short	(.L_16 - .L_15)
	.align		4
.L_15:
        /*004c*/ 	.word	index@(_Z20computeDctBackward_1IdiEvPKT_PS0_T0_S4_S4_)
        /*0050*/ 	.word	0x00000018


	//----- nvinfo : EIATTR_FRAME_SIZE
	.align		4
.L_16:
        /*0054*/ 	.byte	0x04, 0x11
        /*0056*/ 	.short	(.L_18 - .L_17)
	.align		4
.L_17:
        /*0058*/ 	.word	index@(_Z20computeDctBackward_1IdiEvPKT_PS0_T0_S4_S4_)
        /*005c*/ 	.word	0x00000000


	//----- nvinfo : EIATTR_REGCOUNT
	.align		4
.L_18:
        /*0060*/ 	.byte	0x04, 0x2f
        /*0062*/ 	.short	(.L_20 - .L_19)
	.align		4
.L_19:
        /*0064*/ 	.word	index@(_Z19computeDctForward_2IdiEvPKT_PS0_S2_T0_S4_S4_S4_S4_)
        /*0068*/ 	.word	0x0000001c


	//----- nvinfo : EIATTR_FRAME_SIZE
	.align		4
.L_20:
        /*006c*/ 	.byte	0x04, 0x11
        /*006e*/ 	.short	(.L_22 - .L_21)
	.align		4
.L_21:
        /*0070*/ 	.word	index@(_Z19computeDctForward_2IdiEvPKT_PS0_S2_T0_S4_S4_S4_S4_)
        /*0074*/ 	.word	0x00000000


	//----- nvinfo : EIATTR_REGCOUNT
	.align		4
.L_22:
        /*0078*/ 	.byte	0x04, 0x2f
        /*007a*/ 	.short	(.L_24 - .L_23)
	.align		4
.L_23:
        /*007c*/ 	.word	index@(_Z20computeDctBackward_2IdiEvPKT_PS0_T0_S4_S4_S4_)
        /*0080*/ 	.word	0x0000001a


	//----- nvinfo : EIATTR_FRAME_SIZE
	.align		4
.L_24:
        /*0084*/ 	.byte	0x04, 0x11
        /*0086*/ 	.short	(.L_26 - .L_25)
	.align		4
.L_25:
        /*0088*/ 	.word	index@(_Z20computeDctBackward_2IdiEvPKT_PS0_T0_S4_S4_S4_)
        /*008c*/ 	.word	0x00000000


	//----- nvinfo : EIATTR_REGCOUNT
	.align		4
.L_26:
        /*0090*/ 	.byte	0x04, 0x2f
        /*0092*/ 	.short	(.L_28 - .L_27)
	.align		4
.L_27:
        /*0094*/ 	.word	index@(_Z9normalizeIdEvPT_PKS0_ii)
        /*0098*/ 	.word	0x00000019


	//----- nvinfo : EIATTR_FRAME_SIZE
	.align		4
.L_28:
        /*009c*/ 	.byte	0x04, 0x11
        /*009e*/ 	.short	(.L_30 - .L_29)
	.align		4
.L_29:
        /*00a0*/ 	.word	index@($__internal_0_$__cuda_sm20_div_rn_f64_full)
        /*00a4*/ 	.word	0x00000000


	//----- nvinfo : EIATTR_FRAME_SIZE
	.align		4
.L_30:
        /*00a8*/ 	.byte	0x04, 0x11
        /*00aa*/ 	.short	(.L_32 - .L_31)
	.align		4
.L_31:
        /*00ac*/ 	.word	index@(_Z9normalizeIdEvPT_PKS0_ii)
        /*00b0*/ 	.word	0x00000000


	//----- nvinfo : EIATTR_MIN_STACK_SIZE
	.align		4
.L_32:
        /*00b4*/ 	.byte	0x04, 0x12
        /*00b6*/ 	.short	(.L_34 - .L_33)
	.align		4
.L_33:
        /*00b8*/ 	.word	index@(_Z9normalizeIdEvPT_PKS0_ii)
        /*00bc*/ 	.word	0x00000000


	//----- nvinfo : EIATTR_MIN_STACK_SIZE
	.align		4
.L_34:
        /*00c0*/ 	.byte	0x04, 0x12
        /*00c2*/ 	.short	(.L_36 - .L_35)
	.align		4
.L_35:
        /*00c4*/ 	.word	index@(_Z20computeDctBackward_2IdiEvPKT_PS0_T0_S4_S4_S4_)
        /*00c8*/ 	.word	0x00000000


	//----- nvinfo : EIATTR_MIN_STACK_SIZE
	.align		4
.L_36:
        /*00cc*/ 	.byte	0x04, 0x12
        /*00ce*/ 	.short	(.L_38 - .L_37)
	.align		4
.L_37:
        /*00d0*/ 	.word	index@(_Z19computeDctForward_2IdiEvPKT_PS0_S2_T0_S4_S4_S4_S4_)
        /*00d4*/ 	.word	0x00000000


	//----- nvinfo : EIATTR_MIN_STACK_SIZE
	.align		4
.L_38:
        /*00d8*/ 	.byte	0x04, 0x12
        /*00da*/ 	.short	(.L_40 - .L_39)
	.align		4
.L_39:
        /*00dc*/ 	.word	index@(_Z20computeDctBackward_1IdiEvPKT_PS0_T0_S4_S4_)
        /*00e0*/ 	.word	0x00000000


	//----- nvinfo : EIATTR_MIN_STACK_SIZE
	.align		4
.L_40:
        /*00e4*/ 	.byte	0x04, 0x12
        /*00e6*/ 	.short	(.L_42 - .L_41)
	.align		4
.L_41:
        /*00e8*/ 	.word	index@(_Z19computeDctForward_1IdiEvPKT_PS0_S2_T0_S4_S4_S4_)
        /*00ec*/ 	.word	0x00000000


	//----- nvinfo : EIATTR_MIN_STACK_SIZE
	.align		4
.L_42:
        /*00f0*/ 	.byte	0x04, 0x12
        /*00f2*/ 	.short	(.L_44 - .L_43)
	.align		4
.L_43:
        /*00f4*/ 	.word	index@(_Z25precompute_dct_cos_kernelIdEvPT_ii)
        /*00f8*/ 	.word	0x00000028
.L_44:


//--------------------- .nv.compat                --------------------------
	.section	.nv.compat,"",@"SHT_CUDA_COMPAT_INFO"
	.align	4
        /*0000*/ 	.byte	0x02, 0x09, 0x00, 0x00, 0x02, 0x02, 0x01, 0x00, 0x02, 0x05, 0x05, 0x00, 0x03, 0x07, 0x01, 0x01
        /*0010*/ 	.byte	0x02, 0x03, 0x00, 0x00, 0x02, 0x06, 0x01, 0x00, 0x04, 0x0b, 0x08, 0x00, 0x01, 0x00, 0x00, 0x00
        /*0020*/ 	.byte	0x00, 0x00, 0x00, 0x00


//--------------------- .nv.info._Z9normalizeIdEvPT_PKS0_ii --------------------------
	.section	.nv.info._Z9normalizeIdEvPT_PKS0_ii,"",@"SHT_CUDA_INFO"
	.sectionflags	@""
	.align	4


	//----- nvinfo : EIATTR_CUDA_API_VERSION
	.align		4
        /*0000*/ 	.byte	0x04, 0x37
        /*0002*/ 	.short	(.L_46 - .L_45)
.L_45:
        /*0004*/ 	.word	0x00000082


	//----- nvinfo : EIATTR_KPARAM_INFO
	.align		4
.L_46:
        /*0008*/ 	.byte	0x04, 0x17
        /*000a*/ 	.short	(.L_48 - .L_47)
.L_47:
        /*000c*/ 	.word	0x00000000
        /*0010*/ 	.short	0x0003
        /*0012*/ 	.short	0x0014
        /*0014*/ 	.byte	0x00, 0xf0, 0x11, 0x00


	//----- nvinfo : EIATTR_KPARAM_INFO
	.align		4
.L_48:
        /*0018*/ 	.byte	0x04, 0x17
        /*001a*/ 	.short	(.L_50 - .L_49)
.L_49:
        /*001c*/ 	.word	0x00000000
        /*0020*/ 	.short	0x0002
        /*0022*/ 	.short	0x0010
        /*0024*/ 	.byte	0x00, 0xf0, 0x11, 0x00


	//----- nvinfo : EIATTR_KPARAM_INFO
	.align		4
.L_50:
        /*0028*/ 	.byte	0x04, 0x17
        /*002a*/ 	.short	(.L_52 - .L_51)
.L_51:
        /*002c*/ 	.word	0x00000000
        /*0030*/ 	.short	0x0001
        /*0032*/ 	.short	0x0008
        /*0034*/ 	.byte	0x00, 0xf5, 0x21, 0x00


	//----- nvinfo : EIATTR_KPARAM_INFO
	.align		4
.L_52:
        /*0038*/ 	.byte	0x04, 0x17
        /*003a*/ 	.short	(.L_54 - .L_53)
.L_53:
        /*003c*/ 	.word	0x00000000
        /*0040*/ 	.short	0x0000
        /*0042*/ 	.short	0x0000
        /*0044*/ 	.byte	0x00, 0xf5, 0x21, 0x00


	//----- nvinfo : EIATTR_SPARSE_MMA_MASK
	.align		4
.L_54:
        /*0048*/ 	.byte	0x03, 0x50
        /*004a*/ 	.short	0x0000


	//----- nvinfo : EIATTR_MAXREG_COUNT
	.align		4
        /*004c*/ 	.byte	0x03, 0x1b
        /*004e*/ 	.short	0x00ff


	//----- nvinfo : EIATTR_MERCURY_ISA_VERSION
	.align		4
        /*0050*/ 	.byte	0x03, 0x5f
        /*0052*/ 	.short	0x0101


	//----- nvinfo : EIATTR_VRC_CTA_INIT_COUNT
	.align		4
        /*0054*/ 	.byte	0x02, 0x4a
	.zero		1
	.zero		1


	//----- nvinfo : EIATTR_EXIT_INSTR_OFFSETS
	.align		4
        /*0058*/ 	.byte	0x04, 0x1c
        /*005a*/ 	.short	(.L_56 - .L_55)


	//   ....[0]....
.L_55:
        /*005c*/ 	.word	0x00000080


	//   ....[1]....
        /*0060*/ 	.word	0x00000240


	//----- nvinfo : EIATTR_CRS_STACK_SIZE
	.align		4
.L_56:
        /*0064*/ 	.byte	0x04, 0x1e
        /*0066*/ 	.short	(.L_58 - .L_57)
.L_57:
        /*0068*/ 	.word	0x00000000


	//----- nvinfo : EIATTR_CBANK_PARAM_SIZE
	.align		4
.L_58:
        /*006c*/ 	.byte	0x03, 0x19
        /*006e*/ 	.short	0x0018


	//----- nvinfo : EIATTR_PARAM_CBANK
	.align		4
        /*0070*/ 	.byte	0x04, 0x0a
        /*0072*/ 	.short	(.L_60 - .L_59)
	.align		4
.L_59:
        /*0074*/ 	.word	index@(.nv.constant0._Z9normalizeIdEvPT_PKS0_ii)
        /*0078*/ 	.short	0x0380
        /*007a*/ 	.short	0x0018


	//----- nvinfo : EIATTR_SW_WAR
	.align		4
.L_60:
        /*007c*/ 	.byte	0x04, 0x36
        /*007e*/ 	.short	(.L_62 - .L_61)
.L_61:
        /*0080*/ 	.word	0x00000008
.L_62:


//--------------------- .nv.info._Z20computeDctBackward_2IdiEvPKT_PS0_T0_S4_S4_S4_ --------------------------
	.section	.nv.info._Z20computeDctBackward_2IdiEvPKT_PS0_T0_S4_S4_S4_,"",@"SHT_CUDA_INFO"
	.sectionflags	@""
	.align	4


	//----- nvinfo : EIATTR_CUDA_API_VERSION
	.align		4
        /*0000*/ 	.byte	0x04, 0x37
        /*0002*/ 	.short	(.L_64 - .L_63)
.L_63:
        /*0004*/ 	.word	0x00000082


	//----- nvinfo : EIATTR_KPARAM_INFO
	.align		4
.L_64:
        /*0008*/ 	.byte	0x04, 0x17
        /*000a*/ 	.short	(.L_66 - .L_65)
.L_65:
        /*000c*/ 	.word	0x00000000
        /*0010*/ 	.short	0x0005
        /*0012*/ 	.short	0x001c
        /*0014*/ 	.byte	0x00, 0xf0, 0x11, 0x00


	//----- nvinfo : EIATTR_KPARAM_INFO
	.align		4
.L_66:
        /*0018*/ 	.byte	0x04, 0x17
        /*001a*/ 	.short	(.L_68 - .L_67)
.L_67:
        /*001c*/ 	.word	0x00000000
        /*0020*/ 	.short	0x0004
        /*0022*/ 	.short	0x0018
        /*0024*/ 	.byte	0x00, 0xf0, 0x11, 0x00


	//----- nvinfo : EIATTR_KPARAM_INFO
	.align		4
.L_68:
        /*0028*/ 	.byte	0x04, 0x17
        /*002a*/ 	.short	(.L_70 - .L_69)
.L_69:
        /*002c*/ 	.word	0x00000000
        /*0030*/ 	.short	0x0003
        /*0032*/ 	.short	0x0014
        /*0034*/ 	.byte	0x00, 0xf0, 0x11, 0x00


	//----- nvinfo : EIATTR_KPARAM_INFO
	.align		4
.L_70:
        /*0038*/ 	.byte	0x04, 0x17
        /*003a*/ 	.short	(.L_72 - .L_71)
.L_71:
        /*003c*/ 	.word	0x00000000
        /*0040*/ 	.short	0x0002
        /*0042*/ 	.short	0x0010
        /*0044*/ 	.byte	0x00, 0xf0, 0x11, 0x00


	//----- nvinfo : EIATTR_KPARAM_INFO
	.align		4
.L_72:
        /*0048*/ 	.byte	0x04, 0x17
        /*004a*/ 	.short	(.L_74 - .L_73)
.L_73:
        /*004c*/ 	.word	0x00000000
        /*0050*/ 	.short	0x0001
        /*0052*/ 	.short	0x0008
        /*0054*/ 	.byte	0x00, 0xf5, 0x21, 0x00


	//----- nvinfo : EIATTR_KPARAM_INFO
	.align		4
.L_74:
        /*0058*/ 	.byte	0x04, 0x17
        /*005a*/ 	.short	(.L_76 - .L_75)
.L_75:
        /*005c*/ 	.word	0x00000000
        /*0060*/ 	.short	0x0000
        /*0062*/ 	.short	0x0000
        /*0064*/ 	.byte	0x00, 0xf5, 0x21, 0x00


	//----- nvinfo : EIATTR_SPARSE_MMA_MASK
	.align		4
.L_76:
        /*0068*/ 	.byte	0x03, 0x50
        /*006a*/ 	.short	0x0000


	//----- nvinfo : EIATTR_MAXREG_COUNT
	.align		4
        /*006c*/ 	.byte	0x03, 0x1b
        /*006e*/ 	.short	0x00ff


	//----- nvinfo : EIATTR_MERCURY_ISA_VERSION
	.align		4
        /*0070*/ 	.byte	0x03, 0x5f
        /*0072*/ 	.short	0x0101


	//----- nvinfo : EIATTR_VRC_CTA_INIT_COUNT
	.align		4
        /*0074*/ 	.byte	0x02, 0x4a
	.zero		1
	.zero		1


	//----- nvinfo : EIATTR_EXIT_INSTR_OFFSETS
	.align		4
        /*0078*/ 	.byte	0x04, 0x1c
        /*007a*/ 	.short	(.L_78 - .L_77)


	//   ....[0]....
.L_77:
        /*007c*/ 	.word	0x00000080


	//   ....[1]....
        /*0080*/ 	.word	0x00000310


	//----- nvinfo : EIATTR_CRS_STACK_SIZE
	.align		4
.L_78:
        /*0084*/ 	.byte	0x04, 0x1e
        /*0086*/ 	.short	(.L_80 - .L_79)
.L_79:
        /*0088*/ 	.word	0x00000000


	//----- nvinfo : EIATTR_CBANK_PARAM_SIZE
	.align		4
.L_80:
        /*008c*/ 	.byte	0x03, 0x19
        /*008e*/ 	.short	0x0020


	//----- nvinfo : EIATTR_PARAM_CBANK
	.align		4
        /*0090*/ 	.byte	0x04, 0x0a
        /*0092*/ 	.short	(.L_82 - .L_81)
	.align		4
.L_81:
        /*0094*/ 	.word	index@(.nv.constant0._Z20computeDctBackward_2IdiEvPKT_PS0_T0_S4_S4_S4_)
        /*0098*/ 	.short	0x0380
        /*009a*/ 	.short	0x0020


	//----- nvinfo : EIATTR_SW_WAR
	.align		4
.L_82:
        /*009c*/ 	.byte	0x04, 0x36
        /*009e*/ 	.short	(.L_84 - .L_83)
.L_83:
        /*00a0*/ 	.word	0x00000008
.L_84:


//--------------------- .nv.info._Z19computeDctForward_2IdiEvPKT_PS0_S2_T0_S4_S4_S4_S4_ --------------------------
	.section	.nv.info._Z19computeDctForward_2IdiEvPKT_PS0_S2_T0_S4_S4_S4_S4_,"",@"SHT_CUDA_INFO"
	.sectionflags	@""
	.align	4


	//----- nvinfo : EIATTR_CUDA_API_VERSION
	.align		4
        /*0000*/ 	.byte	0x04, 0x37
        /*0002*/ 	.short	(.L_86 - .L_85)
.L_85:
        /*0004*/ 	.word	0x00000082


	//----- nvinfo : EIATTR_KPARAM_INFO
	.align		4
.L_86:
        /*0008*/ 	.byte	0x04, 0x17
        /*000a*/ 	.short	(.L_88 - .L_87)
.L_87:
        /*000c*/ 	.word	0x00000000
        /*0010*/ 	.short	0x0007
        /*0012*/ 	.short	0x0028
        /*0014*/ 	.byte	0x00, 0xf0, 0x11, 0x00


	//----- nvinfo : EIATTR_KPARAM_INFO
	.align		4
.L_88:
        /*0018*/ 	.byte	0x04, 0x17
        /*001a*/ 	.short	(.L_90 - .L_89)
.L_89:
        /*001c*/ 	.word	0x00000000
        /*0020*/ 	.short	0x0006
        /*0022*/ 	.short	0x0024
        /*0024*/ 	.byte	0x00, 0xf0, 0x11, 0x00


	//----- nvinfo : EIATTR_KPARAM_INFO
	.align		4
.L_90:
        /*0028*/ 	.byte	0x04, 0x17
        /*002a*/ 	.short	(.L_92 - .L_91)
.L_91:
        /*002c*/ 	.word	0x00000000
        /*0030*/ 	.short	0x0005
        /*0032*/ 	.short	0x0020
        /*0034*/ 	.byte	0x00, 0xf0, 0x11, 0x00


	//----- nvinfo : EIATTR_KPARAM_INFO
	.align		4
.L_92:
        /*0038*/ 	.byte	0x04, 0x17
        /*003a*/ 	.short	(.L_94 - .L_93)
.L_93:
        /*003c*/ 	.word	0x00000000
        /*0040*/ 	.short	0x0004
        /*0042*/ 	.short	0x001c
        /*0044*/ 	.byte	0x00, 0xf0, 0x11, 0x00


	//----- nvinfo : EIATTR_KPARAM_INFO
	.align		4
.L_94:
        /*0048*/ 	.byte	0x04, 0x17
        /*004a*/ 	.short	(.L_96 - .L_95)
.L_95:
        /*004c*/ 	.word	0x00000000
        /*0050*/ 	.short	0x0003
        /*0052*/ 	.short	0x0018
        /*0054*/ 	.byte	0x00, 0xf0, 0x11, 0x00


	//----- nvinfo : EIATTR_KPARAM_INFO
	.align		4
.L_96:
        /*0058*/ 	.byte	0x04, 0x17
        /*005a*/ 	.short	(.L_98 - .L_97)
.L_97:
        /*005c*/ 	.word	0x00000000
        /*0060*/ 	.short	0x0002
        /*0062*/ 	.short	0x0010
        /*0064*/ 	.byte	0x00, 0xf5, 0x21, 0x00


	//----- nvinfo : EIATTR_KPARAM_INFO
	.align		4
.L_98:
        /*0068*/ 	.byte	0x04, 0x17
        /*006a*/ 	.short	(.L_100 - .L_99)
.L_99:
        /*006c*/ 	.word	0x00000000
        /*0070*/ 	.short	0x0001
        /*0072*/ 	.short	0x0008
        /*0074*/ 	.byte	0x00, 0xf5, 0x21, 0x00


	//----- nvinfo : EIATTR_KPARAM_INFO
	.align		4
.L_100:
        /*0078*/ 	.byte	0x04, 0x17
        /*007a*/ 	.short	(.L_102 - .L_101)
.L_101:
        /*007c*/ 	.word	0x00000000
        /*0080*/ 	.short	0x0000
        /*0082*/ 	.short	0x0000
        /*0084*/ 	.byte	0x00, 0xf5, 0x21, 0x00


	//----- nvinfo : EIATTR_SPARSE_MMA_MASK
	.align		4
.L_102:
        /*0088*/ 	.byte	0x03, 0x50
        /*008a*/ 	.short	0x0000


	//----- nvinfo : EIATTR_MAXREG_COUNT
	.align		4
        /*008c*/ 	.byte	0x03, 0x1b
        /*008e*/ 	.short	0x00ff


	//----- nvinfo : EIATTR_MERCURY_ISA_VERSION
	.align		4
        /*0090*/ 	.byte	0x03, 0x5f
        /*0092*/ 	.short	0x0101


	//----- nvinfo : EIATTR_VRC_CTA_INIT_COUNT
	.align		4
        /*0094*/ 	.byte	0x02, 0x4a
	.zero		1
	.zero		1


	//----- nvinfo : EIATTR_EXIT_INSTR_OFFSETS
	.align		4
        /*0098*/ 	.byte	0x04, 0x1c
        /*009a*/ 	.short	(.L_104 - .L_103)


	//   ....[0]....
.L_103:
        /*009c*/ 	.word	0x000000a0


	//   ....[1]....
        /*00a0*/ 	.word	0x00000bf0


	//   ....[2]....
        /*00a4*/ 	.word	0x000011a0


	//----- nvinfo : EIATTR_CRS_STACK_SIZE
	.align		4
.L_104:
        /*00a8*/ 	.byte	0x04, 0x1e
        /*00aa*/ 	.short	(.L_106 - .L_105)
.L_105:
        /*00ac*/ 	.word	0x00000000


	//----- nvinfo : EIATTR_CBANK_PARAM_SIZE
	.align		4
.L_106:
        /*00b0*/ 	.byte	0x03, 0x19
        /*00b2*/ 	.short	0x002c


	//----- nvinfo : EIATTR_PARAM_CBANK
	.align		4
        /*00b4*/ 	.byte	0x04, 0x0a
        /*00b6*/ 	.short	(.L_108 - .L_107)
	.align		4
.L_107:
        /*00b8*/ 	.word	index@(.nv.constant0._Z19computeDctForward_2IdiEvPKT_PS0_S2_T0_S4_S4_S4_S4_)
        /*00bc*/ 	.short	0x0380
        /*00be*/ 	.short	0x002c


	//----- nvinfo : EIATTR_SW_WAR
	.align		4
.L_108:
        /*00c0*/ 	.byte	0x04, 0x36
        /*00c2*/ 	.short	(.L_110 - .L_109)
.L_109:
        /*00c4*/ 	.word	0x00000008
.L_110:


//--------------------- .nv.info._Z20computeDctBackward_1IdiEvPKT_PS0_T0_S4_S4_ --------------------------
	.section	.nv.info._Z20computeDctBackward_1IdiEvPKT_PS0_T0_S4_S4_,"",@"SHT_CUDA_INFO"
	.sectionflags	@""
	.align	4


	//----- nvinfo : EIATTR_CUDA_API_VERSION
	.align		4
        /*0000*/ 	.byte	0x04, 0x37
        /*0002*/ 	.short	(.L_112 - .L_111)
.L_111:
        /*0004*/ 	.word	0x00000082


	//----- nvinfo : EIATTR_KPARAM_INFO
	.align		4
.L_112:
        /*0008*/ 	.byte	0x04, 0x17
        /*000a*/ 	.short	(.L_114 - .L_113)
.L_113:
        /*000c*/ 	.word	0x00000000
        /*0010*/ 	.short	0x0004
        /*0012*/ 	.short	0x0018
        /*0014*/ 	.byte	0x00, 0xf0, 0x11, 0x00


	//----- nvinfo : EIATTR_KPARAM_INFO
	.align		4
.L_114:
        /*0018*/ 	.byte	0x04, 0x17
        /*001a*/ 	.short	(.L_116 - .L_115)
.L_115:
        /*001c*/ 	.word	0x00000000
        /*0020*/ 	.short	0x0003
        /*0022*/ 	.short	0x0014
        /*0024*/ 	.byte	0x00, 0xf0, 0x11, 0x00


	//----- nvinfo : EIATTR_KPARAM_INFO
	.align		4
.L_116:
        /*0028*/ 	.byte	0x04, 0x17
        /*002a*/ 	.short	(.L_118 - .L_117)
.L_117:
        /*002c*/ 	.word	0x00000000
        /*0030*/ 	.short	0x0002
        /*0032*/ 	.short	0x0010
        /*0034*/ 	.byte	0x00, 0xf0, 0x11, 0x00


	//----- nvinfo : EIATTR_KPARAM_INFO
	.align		4
.L_118:
        /*0038*/ 	.byte	0x04, 0x17
        /*003a*/ 	.short	(.L_120 - .L_119)
.L_119:
        /*003c*/ 	.word	0x00000000
        /*0040*/ 	.short	0x0001
        /*0042*/ 	.short	0x0008
        /*0044*/ 	.byte	0x00, 0xf5, 0x21, 0x00


	//----- nvinfo : EIATTR_KPARAM_INFO
	.align		4
.L_120:
        /*0048*/ 	.byte	0x04, 0x17
        /*004a*/ 	.short	(.L_122 - .L_121)
.L_121:
        /*004c*/ 	.word	0x00000000
        /*0050*/ 	.short	0x0000
        /*0052*/ 	.short	0x0000
        /*0054*/ 	.byte	0x00, 0xf5, 0x21, 0x00


	//----- nvinfo : EIATTR_SPARSE_MMA_MASK
	.align		4
.L_122:
        /*0058*/ 	.byte	0x03, 0x50
        /*005a*/ 	.short	0x0000


	//----- nvinfo : EIATTR_MAXREG_COUNT
	.align		4
        /*005c*/ 	.byte	0x03, 0x1b
        /*005e*/ 	.short	0x00ff


	//----- nvinfo : EIATTR_MERCURY_ISA_VERSION
	.align		4
        /*0060*/ 	.byte	0x03, 0x5f
        /*0062*/ 	.short	0x0101


	//----- nvinfo : EIATTR_VRC_CTA_INIT_COUNT
	.align		4
        /*0064*/ 	.byte	0x02, 0x4a
	.zero		1
	.zero		1


	//----- nvinfo : EIATTR_EXIT_INSTR_OFFSETS
	.align		4
        /*0068*/ 	.byte	0x04, 0x1c
        /*006a*/ 	.short	(.L_124 - .L_123)


	//   ....[0]....
.L_123:
        /*006c*/ 	.word	0x000000a0


	//   ....[1]....
        /*0070*/ 	.word	0x00000330


	//----- nvinfo : EIATTR_CRS_STACK_SIZE
	.align		4
.L_124:
        /*0074*/ 	.byte	0x04, 0x1e
        /*0076*/ 	.short	(.L_126 - .L_125)
.L_125:
        /*0078*/ 	.word	0x00000000


	//----- nvinfo : EIATTR_CBANK_PARAM_SIZE
	.align		4
.L_126:
        /*007c*/ 	.byte	0x03, 0x19
        /*007e*/ 	.short	0x001c


	//----- nvinfo : EIATTR_PARAM_CBANK
	.align		4
        /*0080*/ 	.byte	0x04, 0x0a
        /*0082*/ 	.short	(.L_128 - .L_127)
	.align		4
.L_127:
        /*0084*/ 	.word	index@(.nv.constant0._Z20computeDctBackward_1IdiEvPKT_PS0_T0_S4_S4_)
        /*0088*/ 	.short	0x0380
        /*008a*/ 	.short	0x001c


	//----- nvinfo : EIATTR_SW_WAR
	.align		4
.L_128:
        /*008c*/ 	.byte	0x04, 0x36
        /*008e*/ 	.short	(.L_130 - .L_129)
.L_129:
        /*0090*/ 	.word	0x00000008
.L_130:


//--------------------- .nv.info._Z19computeDctForward_1IdiEvPKT_PS0_S2_T0_S4_S4_S4_ --------------------------
	.section	.nv.info._Z19computeDctForward_1IdiEvPKT_PS0_S2_T0_S4_S4_S4_,"",@"SHT_CUDA_INFO"
	.sectionflags	@""
	.align	4


	//----- nvinfo : EIATTR_CUDA_API_VERSION
	.align		4
        /*0000*/ 	.byte	0x04, 0x37
        /*0002*/ 	.short	(.L_132 - .L_131)
.L_131:
        /*0004*/ 	.word	0x00000082


	//----- nvinfo : EIATTR_KPARAM_INFO
	.align		4
.L_132:
        /*0008*/ 	.byte	0x04, 0x17
        /*000a*/ 	.short	(.L_134 - .L_133)
.L_133:
        /*000c*/ 	.word	0x00000000
        /*0010*/ 	.short	0x0006
        /*0012*/ 	.short	0x0024
        /*0014*/ 	.byte	0x00, 0xf0, 0x11, 0x00


	//----- nvinfo : EIATTR_KPARAM_INFO
	.align		4
.L_134:
        /*0018*/ 	.byte	0x04, 0x17
        /*001a*/ 	.short	(.L_136 - .L_135)
.L_135:
        /*001c*/ 	.word	0x00000000
        /*0020*/ 	.short	0x0005
        /*0022*/ 	.short	0x0020
        /*0024*/ 	.byte	0x00, 0xf0, 0x11, 0x00


	//----- nvinfo : EIATTR_KPARAM_INFO
	.align		4
.L_136:
        /*0028*/ 	.byte	0x04, 0x17
        /*002a*/ 	.short	(.L_138 - .L_137)
.L_137:
        /*002c*/ 	.word	0x00000000
        /*0030*/ 	.short	0x0004
        /*0032*/ 	.short	0x001c
        /*0034*/ 	.byte	0x00, 0xf0, 0x11, 0x00


	//----- nvinfo : EIATTR_KPARAM_INFO
	.align		4
.L_138:
        /*0038*/ 	.byte	0x04, 0x17
        /*003a*/ 	.short	(.L_140 - .L_139)
.L_139:
        /*003c*/ 	.word	0x00000000
        /*0040*/ 	.short	0x0003
        /*0042*/ 	.short	0x0018
        /*0044*/ 	.byte	0x00, 0xf0, 0x11, 0x00


	//----- nvinfo : EIATTR_KPARAM_INFO
	.align		4
.L_140:
        /*0048*/ 	.byte	0x04, 0x17
        /*004a*/ 	.short	(.L_142 - .L_141)
.L_141:
        /*004c*/ 	.word	0x00000000
        /*0050*/ 	.short	0x0002
        /*0052*/ 	.short	0x0010
        /*0054*/ 	.byte	0x00, 0xf5, 0x21, 0x00


	//----- nvinfo : EIATTR_KPARAM_INFO
	.align		4
.L_142:
        /*0058*/ 	.byte	0x04, 0x17
        /*005a*/ 	.short	(.L_144 - .L_143)
.L_143:
        /*005c*/ 	.word	0x00000000
        /*0060*/ 	.short	0x0001
        /*0062*/ 	.short	0x0008
        /*0064*/ 	.byte	0x00, 0xf5, 0x21, 0x00


	//----- nvinfo : EIATTR_KPARAM_INFO
	.align		4
.L_144:
        /*0068*/ 	.byte	0x04, 0x17
        /*006a*/ 	.short	(.L_146 - .L_145)
.L_145:
        /*006c*/ 	.word	0x00000000
        /*0070*/ 	.short	0x0000
        /*0072*/ 	.short	0x0000
        /*0074*/ 	.byte	0x00, 0xf5, 0x21, 0x00


	//----- nvinfo : EIATTR_SPARSE_MMA_MASK
	.align		4
.L_146:
        /*0078*/ 	.byte	0x03, 0x50
        /*007a*/ 	.short	0x0000


	//----- nvinfo : EIATTR_MAXREG_COUNT
	.align		4
        /*007c*/ 	.byte	0x03, 0x1b
        /*007e*/ 	.short	0x00ff


	//----- nvinfo : EIATTR_MERCURY_ISA_VERSION
	.align		4
        /*0080*/ 	.byte	0x03, 0x5f
        /*0082*/ 	.short	0x0101


	//----- nvinfo : EIATTR_VRC_CTA_INIT_COUNT
	.align		4
        /*0084*/ 	.byte	0x02, 0x4a
	.zero		1
	.zero		1


	//----- nvinfo : EIATTR_EXIT_INSTR_OFFSETS
	.align		4
        /*0088*/ 	.byte	0x04, 0x1c
        /*008a*/ 	.short	(.L_148 - .L_147)


	//   ....[0]....
.L_147:
        /*008c*/ 	.word	0x000000c0


	//   ....[1]....
        /*0090*/ 	.word	0x00000ab0


	//   ....[2]....
        /*0094*/ 	.word	0x00000fa0


	//----- nvinfo : EIATTR_CRS_STACK_SIZE
	.align		4
.L_148:
        /*0098*/ 	.byte	0x04, 0x1e
        /*009a*/ 	.short	(.L_150 - .L_149)
.L_149:
        /*009c*/ 	.word	0x00000000


	//----- nvinfo : EIATTR_CBANK_PARAM_SIZE
	.align		4
.L_150:
        /*00a0*/ 	.byte	0x03, 0x19
        /*00a2*/ 	.short	0x0028


	//----- nvinfo : EIATTR_PARAM_CBANK
	.align		4
        /*00a4*/ 	.byte	0x04, 0x0a
        /*00a6*/ 	.short	(.L_152 - .L_151)
	.align		4
.L_151:
        /*00a8*/ 	.word	index@(.nv.constant0._Z19computeDctForward_1IdiEvPKT_PS0_S2_T0_S4_S4_S4_)
        /*00ac*/ 	.short	0x0380
        /*00ae*/ 	.short	0x0028


	//----- nvinfo : EIATTR_SW_WAR
	.align		4
.L_152:
        /*00b0*/ 	.byte	0x04, 0x36
        /*00b2*/ 	.short	(.L_154 - .L_153)
.L_153:
        /*00b4*/ 	.word	0x00000008
.L_154:


//--------------------- .nv.info._Z25precompute_dct_cos_kernelIdEvPT_ii --------------------------
	.section	.nv.info._Z25precompute_dct_cos_kernelIdEvPT_ii,"",@"SHT_CUDA_INFO"
	.sectionflags	@""
	.align	4


	//----- nvinfo : EIATTR_CUDA_API_VERSION
	.align		4
        /*0000*/ 	.byte	0x04, 0x37
        /*0002*/ 	.short	(.L_156 - .L_155)
.L_155:
        /*0004*/ 	.word	0x00000082


	//----- nvinfo : EIATTR_KPARAM_INFO
	.align		4
.L_156:
        /*0008*/ 	.byte	0x04, 0x17
        /*000a*/ 	.short	(.L_158 - .L_157)
.L_157:
        /*000c*/ 	.word	0x00000000
        /*0010*/ 	.short	0x0002
        /*0012*/ 	.short	0x000c
        /*0014*/ 	.byte	0x00, 0xf0, 0x11, 0x00


	//----- nvinfo : EIATTR_KPARAM_INFO
	.align		4
.L_158:
        /*0018*/ 	.byte	0x04, 0x17
        /*001a*/ 	.short	(.L_160 - .L_159)
.L_159:
        /*001c*/ 	.word	0x00000000
        /*0020*/ 	.short	0x0001
        /*0022*/ 	.short	0x0008
        /*0024*/ 	.byte	0x00, 0xf0, 0x11, 0x00


	//----- nvinfo : EIATTR_KPARAM_INFO
	.align		4
.L_160:
        /*0028*/ 	.byte	0x04, 0x17
        /*002a*/ 	.short	(.L_162 - .L_161)
.L_161:
        /*002c*/ 	.word	0x00000000
        /*0030*/ 	.short	0x0000
        /*0032*/ 	.short	0x0000
        /*0034*/ 	.byte	0x00, 0xf5, 0x21, 0x00


	//----- nvinfo : EIATTR_SPARSE_MMA_MASK
	.align		4
.L_162:
        /*0038*/ 	.byte	0x03, 0x50
        /*003a*/ 	.short	0x0000


	//----- nvinfo : EIATTR_MAXREG_COUNT
	.align		4
        /*003c*/ 	.byte	0x03, 0x1b
        /*003e*/ 	.short	0x00ff


	//----- nvinfo : EIATTR_MERCURY_ISA_VERSION
	.align		4
        /*0040*/ 	.byte	0x03, 0x5f
        /*0042*/ 	.short	0x0101


	//----- nvinfo : EIATTR_VRC_CTA_INIT_COUNT
	.align		4
        /*0044*/ 	.byte	0x02, 0x4a
	.zero		1
	.zero		1


	//----- nvinfo : EIATTR_EXIT_INSTR_OFFSETS
	.align		4
        /*0048*/ 	.byte	0x04, 0x1c
        /*004a*/ 	.short	(.L_164 - .L_163)


	//   ....[0]....
.L_163:
        /*004c*/ 	.word	0x000009b0


	//   ....[1]....
        /*0050*/ 	.word	0x000009d0


	//   ....[2]....
        /*0054*/ 	.word	0x00000a10


	//----- nvinfo : EIATTR_CRS_STACK_SIZE
	.align		4
.L_164:
        /*0058*/ 	.byte	0x04, 0x1e
        /*005a*/ 	.short	(.L_166 - .L_165)
.L_165:
        /*005c*/ 	.word	0x00000000


	//----- nvinfo : EIATTR_CBANK_PARAM_SIZE
	.align		4
.L_166:
        /*0060*/ 	.byte	0x03, 0x19
        /*0062*/ 	.short	0x0010


	//----- nvinfo : EIATTR_PARAM_CBANK
	.align		4
        /*0064*/ 	.byte	0x04, 0x0a
        /*0066*/ 	.short	(.L_168 - .L_167)
	.align		4
.L_167:
        /*0068*/ 	.word	index@(.nv.constant0._Z25precompute_dct_cos_kernelIdEvPT_ii)
        /*006c*/ 	.short	0x0380
        /*006e*/ 	.short	0x0010


	//----- nvinfo : EIATTR_SW_WAR
	.align		4
.L_168:
        /*0070*/ 	.byte	0x04, 0x36
        /*0072*/ 	.short	(.L_170 - .L_169)
.L_169:
        /*0074*/ 	.word	0x00000008
.L_170:


//--------------------- .nv.callgraph             --------------------------
	.section	.nv.callgraph,"",@"SHT_CUDA_CALLGRAPH"
	.align	4
	.sectionentsize	8
	.align		4
        /*0000*/ 	.word	0x00000000
	.align		4
        /*0004*/ 	.word	0xffffffff
	.align		4
        /*0008*/ 	.word	0x00000000
	.align		4
        /*000c*/ 	.word	0xfffffffe
	.align		4
        /*0010*/ 	.word	0x00000000
	.align		4
        /*0014*/ 	.word	0xfffffffd
	.align		4
        /*0018*/ 	.word	0x00000000
	.align		4
        /*001c*/ 	.word	0xfffffffc


//--------------------- .nv.constant4             --------------------------
	.section	.nv.constant4,"a",@progbits
	.align	8
	.align		8
.nv.constant4:
        /*0000*/ 	.dword	_ZZ8LogBase2mE5table
	.align		8
        /*0008*/ 	.dword	__cudart_i2opi_d
	.align		8
        /*0010*/ 	.dword	__cudart_sin_cos_coeffs


//--------------------- .text._Z9normalizeIdEvPT_PKS0_ii --------------------------
	.section	.text._Z9normalizeIdEvPT_PKS0_ii,"ax",@progbits
	.align	128
        .global         _Z9normalizeIdEvPT_PKS0_ii
        .type           _Z9normalizeIdEvPT_PKS0_ii,@function
        .size           _Z9normalizeIdEvPT_PKS0_ii,(.L_x_56 - _Z9normalizeIdEvPT_PKS0_ii)
        .other          _Z9normalizeIdEvPT_PKS0_ii,@"STO_CUDA_ENTRY STV_DEFAULT"
_Z9normalizeIdEvPT_PKS0_ii:
.text._Z9normalizeIdEvPT_PKS0_ii:
[----:B------:R-:W-:Y:S01]  /*0000*/  LDC R1, c[0x0][0x37c] ;  /* 0x0000df00ff017b82 */ /* 0x000fe20000000800 */
[----:B------:R-:W0:Y:S01]  /*0010*/  S2R R0, SR_CTAID.X ;  /* 0x0000000000007919 */ /* 0x000e220000002500 */
[----:B------:R-:W1:Y:S01]  /*0020*/  LDCU.64 UR4, c[0x0][0x390] ;  /* 0x00007200ff0477ac */ /* 0x000e620008000a00 */
[----:B------:R-:W0:Y:S01]  /*0030*/  S2R R3, SR_TID.X ;  /* 0x0000000000037919 */ /* 0x000e220000002100 */
[----:B------:R-:W0:Y:S01]  /*0040*/  LDCU UR6, c[0x0][0x360] ;  /* 0x00006c00ff0677ac */ /* 0x000e220008000800 */
[----:B-1----:R-:W-:Y:S01]  /*0050*/  UIMAD UR4, UR5, UR4, URZ ;  /* 0x00000004050472a4 */ /* 0x002fe2000f8e02ff */
[----:B0-----:R-:W-:-:S05]  /*0060*/  IMAD R0, R0, UR6, R3 ;  /* 0x0000000600007c24 */ /* 0x001fca000f8e0203 */
[----:B------:R-:W-:-:S13]  /*0070*/  ISETP.GE.AND P0, PT, R0, UR4, PT ;  /* 0x0000000400007c0c */ /* 0x000fda000bf06270 */
[----:B------:R-:W-:Y:S05]  /*0080*/  @P0 EXIT ;  /* 0x000000000000094d */ /* 0x000fea0003800000 */
[----:B------:R-:W0:Y:S01]  /*0090*/  LDC.64 R6, c[0x0][0x388] ;  /* 0x0000e200ff067b82 */ /* 0x000e220000000a00 */
[----:B------:R-:W1:Y:S01]  /*00a0*/  LDCU.64 UR6, c[0x0][0x358] ;  /* 0x00006b00ff0677ac */ /* 0x000e620008000a00 */
[----:B0-----:R-:W-:-:S06]  /*00b0*/  IMAD.WIDE R6, R0, 0x8, R6 ;  /* 0x0000000800067825 */ /* 0x001fcc00078e0206 */
[----:B-1----:R-:W2:Y:S01]  /*00c0*/  LDG.E.64 R6, desc[UR6][R6.64] ;  /* 0x0000000606067981 */ /* 0x002ea2000c1e1b00 */
[----:B------:R-:W0:Y:S01]  /*00d0*/  I2F.F64 R4, UR4 ;  /* 0x0000000400047d12 */ /* 0x000e220008201c00 */
[----:B------:R-:W-:Y:S01]  /*00e0*/  IMAD.MOV.U32 R2, RZ, RZ, 0x1 ;  /* 0x00000001ff027424 */ /* 0x000fe200078e00ff */
[----:B------:R-:W-:Y:S06]  /*00f0*/  BSSY.RECONVERGENT B0, `(.L_x_0) ;  /* 0x0000010000007945 */ /* 0x000fec0003800200 */
[----:B0-----:R-:W0:Y:S02]  /*0100*/  MUFU.RCP64H R3, R5 ;  /* 0x0000000500037308 */ /* 0x001e240000001800 */
[----:B0-----:R-:W-:-:S08]  /*0110*/  DFMA R8, -R4, R2, 1 ;  /* 0x3ff000000408742b */ /* 0x001fd00000000102 */
[----:B------:R-:W-:-:S08]  /*0120*/  DFMA R8, R8, R8, R8 ;  /* 0x000000080808722b */ /* 0x000fd00000000008 */
[----:B------:R-:W-:-:S08]  /*0130*/  DFMA R8, R2, R8, R2 ;  /* 0x000000080208722b */ /* 0x000fd00000000002 */
[----:B------:R-:W-:-:S08]  /*0140*/  DFMA R2, -R4, R8, 1 ;  /* 0x3ff000000402742b */ /* 0x000fd00000000108 */
[----:B------:R-:W-:-:S08]  /*0150*/  DFMA R2, R8, R2, R8 ;  /* 0x000000020802722b */ /* 0x000fd00000000008 */
[----:B--2---:R-:W-:Y:S01]  /*0160*/  DMUL R8, R6, R2 ;  /* 0x0000000206087228 */ /* 0x004fe20000000000 */
[----:B------:R-:W-:-:S07]  /*0170*/  FSETP.GEU.AND P1, PT, |R7|, 6.5827683646048100446e-37, PT ;  /* 0x036000000700780b */ /* 0x000fce0003f2e200 */
[----:B------:R-:W-:-:S08]  /*0180*/  DFMA R10, -R4, R8, R6 ;  /* 0x00000008040a722b */ /* 0x000fd00000000106 */
[----:B------:R-:W-:-:S10]  /*0190*/  DFMA R2, R2, R10, R8 ;  /* 0x0000000a0202722b */ /* 0x000fd40000000008 */
[----:B------:R-:W-:-:S05]  /*01a0*/  FFMA R8, RZ, R5, R3 ;  /* 0x00000005ff087223 */ /* 0x000fca0000000003 */
[----:B------:R-:W-:-:S13]  /*01b0*/  FSETP.GT.AND P0, PT, |R8|, 1.469367938527859385e-39, PT ;  /* 0x001000000800780b */ /* 0x000fda0003f04200 */
[----:B------:R-:W-:Y:S05]  /*01c0*/  @P0 BRA P1, `(.L_x_1) ;  /* 0x0000000000080947 */ /* 0x000fea0000800000 */
[----:B------:R-:W-:-:S07]  /*01d0*/  MOV R10, 0x1f0 ;  /* 0x000001f0000a7802 */ /* 0x000fce0000000f00 */
[----:B------:R-:W-:Y:S05]  /*01e0*/  CALL.REL.NOINC `($__internal_0_$__cuda_sm20_div_rn_f64_full) ;  /* 0x0000000000187944 */ /* 0x000fea0003c00000 */
.L_x_1:
[----:B------:R-:W-:Y:S05]  /*01f0*/  BSYNC.RECONVERGENT B0 ;  /* 0x0000000000007941 */ /* 0x000fea0003800200 */
.L_x_0:
[----:B------:R-:W0:Y:S01]  /*0200*/  LDC.64 R4, c[0x0][0x380] ;  /* 0x0000e000ff047b82 */ /* 0x000e220000000a00 */
[----:B------:R-:W-:Y:S01]  /*0210*/  DMUL R2, R2, 4 ;  /* 0x4010000002027828 */ /* 0x000fe20000000000 */
[----:B0-----:R-:W-:-:S06]  /*0220*/  IMAD.WIDE R4, R0, 0x8, R4 ;  /* 0x0000000800047825 */ /* 0x001fcc00078e0204 */
[----:B------:R-:W-:Y:S01]  /*0230*/  STG.E.64 desc[UR6][R4.64], R2 ;  /* 0x0000000204007986 */ /* 0x000fe2000c101b06 */
[----:B------:R-:W-:Y:S05]  /*0240*/  EXIT ;  /* 0x000000000000794d */ /* 0x000fea0003800000 */
        .weak           $__internal_0_$__cuda_sm20_div_rn_f64_full
        .type           $__internal_0_$__cuda_sm20_div_rn_f64_full,@function
        .size           $__internal_0_$__cuda_sm20_div_rn_f64_full,(.L_x_56 - $__internal_0_$__cuda_sm20_div_rn_f64_full)
$__internal_0_$__cuda_sm20_div_rn_f64_full:
[C---:B------:R-:W-:Y:S01]  /*0250*/  FSETP.GEU.AND P0, PT, |R5|.reuse, 1.469367938527859385e-39, PT ;  /* 0x001000000500780b */ /* 0x040fe20003f0e200 */
[----:B------:R-:W-:Y:S01]  /*0260*/  IMAD.MOV.U32 R16, RZ, RZ, 0x1 ;  /* 0x00000001ff107424 */ /* 0x000fe200078e00ff */
[----:B------:R-:W-:Y:S01]  /*0270*/  LOP3.LUT R2, R5, 0x800fffff, RZ, 0xc0, !PT ;  /* 0x800fffff05027812 */ /* 0x000fe200078ec0ff */
[----:B------:R-:W-:Y:S01]  /*0280*/  BSSY.RECONVERGENT B1, `(.L_x_2) ;  /* 0x0000055000017945 */ /* 0x000fe20003800200 */
[C---:B------:R-:W-:Y:S02]  /*0290*/  FSETP.GEU.AND P2, PT, |R7|.reuse, 1.469367938527859385e-39, PT ;  /* 0x001000000700780b */ /* 0x040fe40003f4e200 */
[----:B------:R-:W-:Y:S01]  /*02a0*/  LOP3.LUT R3, R2, 0x3ff00000, RZ, 0xfc, !PT ;  /* 0x3ff0000002037812 */ /* 0x000fe200078efcff */
[----:B------:R-:W-:Y:S01]  /*02b0*/  IMAD.MOV.U32 R2, RZ, RZ, R4 ;  /* 0x000000ffff027224 */ /* 0x000fe200078e0004 */
[----:B------:R-:W-:Y:S02]  /*02c0*/  LOP3.LUT R11, R7, 0x7ff00000, RZ, 0xc0, !PT ;  /* 0x7ff00000070b7812 */ /* 0x000fe400078ec0ff */
[----:B------:R-:W-:-:S03]  /*02d0*/  LOP3.LUT R14, R5, 0x7ff00000, RZ, 0xc0, !PT ;  /* 0x7ff00000050e7812 */ /* 0x000fc600078ec0ff */
[----:B------:R-:W-:Y:S01]  /*02e0*/  @!P0 DMUL R2, R4, 8.98846567431157953865e+307 ;  /* 0x7fe0000004028828 */ /* 0x000fe20000000000 */
[----:B------:R-:W-:-:S03]  /*02f0*/  ISETP.GE.U32.AND P1, PT, R11, R14, PT ;  /* 0x0000000e0b00720c */ /* 0x000fc60003f26070 */
[----:B------:R-:W-:Y:S01]  /*0300*/  @!P2 LOP3.LUT R12, R5, 0x7ff00000, RZ, 0xc0, !PT ;  /* 0x7ff00000050ca812 */ /* 0x000fe200078ec0ff */
[----:B------:R-:W-:Y:S01]  /*0310*/  @!P2 IMAD.MOV.U32 R18, RZ, RZ, RZ ;  /* 0x000000ffff12a224 */ /* 0x000fe200078e00ff */
[----:B------:R-:W0:Y:S02]  /*0320*/  MUFU.RCP64H R17, R3 ;  /* 0x0000000300117308 */ /* 0x000e240000001800 */
[----:B------:R-:W-:Y:S01]  /*0330*/  @!P2 ISETP.GE.U32.AND P3, PT, R11, R12, PT ;  /* 0x0000000c0b00a20c */ /* 0x000fe20003f66070 */
[----:B------:R-:W-:-:S05]  /*0340*/  IMAD.MOV.U32 R12, RZ, RZ, 0x1ca00000 ;  /* 0x1ca00000ff0c7424 */ /* 0x000fca00078e00ff */
[----:B------:R-:W-:-:S04]  /*0350*/  @!P2 SEL R13, R12, 0x63400000, !P3 ;  /* 0x634000000c0da807 */ /* 0x000fc80005800000 */
[----:B------:R-:W-:-:S04]  /*0360*/  @!P2 LOP3.LUT R13, R13, 0x80000000, R7, 0xf8, !PT ;  /* 0x800000000d0da812 */ /* 0x000fc800078ef807 */
[----:B------:R-:W-:Y:S01]  /*0370*/  @!P2 LOP3.LUT R19, R13, 0x100000, RZ, 0xfc, !PT ;  /* 0x001000000d13a812 */ /* 0x000fe200078efcff */
[----:B0-----:R-:W-:-:S08]  /*0380*/  DFMA R8, R16, -R2, 1 ;  /* 0x3ff000001008742b */ /* 0x001fd00000000802 */
[----:B------:R-:W-:-:S08]  /*0390*/  DFMA R8, R8, R8, R8 ;  /* 0x000000080808722b */ /* 0x000fd00000000008 */
[----:B------:R-:W-:Y:S01]  /*03a0*/  DFMA R16, R16, R8, R16 ;  /* 0x000000081010722b */ /* 0x000fe20000000010 */
[----:B------:R-:W-:Y:S01]  /*03b0*/  SEL R9, R12, 0x63400000, !P1 ;  /* 0x634000000c097807 */ /* 0x000fe20004800000 */
[----:B------:R-:W-:-:S03]  /*03c0*/  IMAD.MOV.U32 R8, RZ, RZ, R6 ;  /* 0x000000ffff087224 */ /* 0x000fc600078e0006 */
[----:B------:R-:W-:-:S03]  /*03d0*/  LOP3.LUT R9, R9, 0x800fffff, R7, 0xf8, !PT ;  /* 0x800fffff09097812 */ /* 0x000fc600078ef807 */
[----:B------:R-:W-:-:S03]  /*03e0*/  DFMA R20, R16, -R2, 1 ;  /* 0x3ff000001014742b */ /* 0x000fc60000000802 */
[----:B------:R-:W-:-:S05]  /*03f0*/  @!P2 DFMA R8, R8, 2, -R18 ;  /* 0x400000000808a82b */ /* 0x000fca0000000812 */
[----:B------:R-:W-:Y:S01]  /*0400*/  DFMA R16, R16, R20, R16 ;  /* 0x000000141010722b */ /* 0x000fe20000000010 */
[----:B------:R-:W-:Y:S02]  /*0410*/  IMAD.MOV.U32 R21, RZ, RZ, R11 ;  /* 0x000000ffff157224 */ /* 0x000fe400078e000b */
[----:B------:R-:W-:Y:S01]  /*0420*/  IMAD.MOV.U32 R20, RZ, RZ, R14 ;  /* 0x000000ffff147224 */ /* 0x000fe200078e000e */
[----:B------:R-:W-:Y:S02]  /*0430*/  @!P0 LOP3.LUT R20, R3, 0x7ff00000, RZ, 0xc0, !PT ;  /* 0x7ff0000003148812 */ /* 0x000fe400078ec0ff */
[----:B------:R-:W-:Y:S02]  /*0440*/  @!P2 LOP3.LUT R21, R9, 0x7ff00000, RZ, 0xc0, !PT ;  /* 0x7ff000000915a812 */ /* 0x000fe400078ec0ff */
[----:B------:R-:W-:Y:S01]  /*0450*/  DMUL R18, R16, R8 ;  /* 0x0000000810127228 */ /* 0x000fe20000000000 */
[----:B------:R-:W-:Y:S02]  /*0460*/  VIADD R22, R20, 0xffffffff ;  /* 0xffffffff14167836 */ /* 0x000fe40000000000 */
[----:B------:R-:W-:-:S05]  /*0470*/  VIADD R13, R21, 0xffffffff ;  /* 0xffffffff150d7836 */ /* 0x000fca0000000000 */
[----:B------:R-:W-:Y:S01]  /*0480*/  DFMA R14, R18, -R2, R8 ;  /* 0x80000002120e722b */ /* 0x000fe20000000008 */
[----:B------:R-:W-:-:S04]  /*0490*/  ISETP.GT.U32.AND P0, PT, R13, 0x7feffffe, PT ;  /* 0x7feffffe0d00780c */ /* 0x000fc80003f04070 */
[----:B------:R-:W-:-:S03]  /*04a0*/  ISETP.GT.U32.OR P0, PT, R22, 0x7feffffe, P0 ;  /* 0x7feffffe1600780c */ /* 0x000fc60000704470 */
[----:B------:R-:W-:-:S10]  /*04b0*/  DFMA R14, R16, R14, R18 ;  /* 0x0000000e100e722b */ /* 0x000fd40000000012 */
[----:B------:R-:W-:Y:S05]  /*04c0*/  @P0 BRA `(.L_x_3) ;  /* 0x00000000006c0947 */ /* 0x000fea0003800000 */
[----:B------:R-:W-:-:S04]  /*04d0*/  LOP3.LUT R16, R5, 0x7ff00000, RZ, 0xc0, !PT ;  /* 0x7ff0000005107812 */ /* 0x000fc800078ec0ff */
[CC--:B------:R-:W-:Y:S02]  /*04e0*/  VIADDMNMX R6, R11.reuse, -R16.reuse, 0xb9600000, !PT ;  /* 0xb96000000b067446 */ /* 0x0c0fe40007800910 */
[----:B------:R-:W-:Y:S02]  /*04f0*/  ISETP.GE.U32.AND P0, PT, R11, R16, PT ;  /* 0x000000100b00720c */ /* 0x000fe40003f06070 */
[----:B------:R-:W-:Y:S02]  /*0500*/  VIMNMX R6, PT, PT, R6, 0x46a00000, PT ;  /* 0x46a0000006067848 */ /* 0x000fe40003fe0100 */
[----:B------:R-:W-:-:S05]  /*0510*/  SEL R11, R12, 0x63400000, !P0 ;  /* 0x634000000c0b7807 */ /* 0x000fca0004000000 */
[----:B------:R-:W-:Y:S02]  /*0520*/  IMAD.IADD R11, R6, 0x1, -R11 ;  /* 0x00000001060b7824 */ /* 0x000fe400078e0a0b */
[----:B------:R-:W-:Y:S02]  /*0530*/  IMAD.MOV.U32 R6, RZ, RZ, RZ ;  /* 0x000000ffff067224 */ /* 0x000fe400078e00ff */
[----:B------:R-:W-:-:S06]  /*0540*/  VIADD R7, R11, 0x7fe00000 ;  /* 0x7fe000000b077836 */ /* 0x000fcc0000000000 */
[----:B------:R-:W-:-:S10]  /*0550*/  DMUL R12, R14, R6 ;  /* 0x000000060e0c7228 */ /* 0x000fd40000000000 */
[----:B------:R-:W-:-:S13]  /*0560*/  FSETP.GTU.AND P0, PT, |R13|, 1.469367938527859385e-39, PT ;  /* 0x001000000d00780b */ /* 0x000fda0003f0c200 */
[----:B------:R-:W-:Y:S05]  /*0570*/  @P0 BRA `(.L_x_4) ;  /* 0x0000000000940947 */ /* 0x000fea0003800000 */
[----:B------:R-:W-:Y:S01]  /*0580*/  DFMA R2, R14, -R2, R8 ;  /* 0x800000020e02722b */ /* 0x000fe20000000008 */
[----:B------:R-:W-:-:S09]  /*0590*/  IMAD.MOV.U32 R6, RZ, RZ, RZ ;  /* 0x000000ffff067224 */ /* 0x000fd200078e00ff */
[C---:B------:R-:W-:Y:S02]  /*05a0*/  FSETP.NEU.AND P0, PT, R3.reuse, RZ, PT ;  /* 0x000000ff0300720b */ /* 0x040fe40003f0d000 */
[----:B------:R-:W-:-:S04]  /*05b0*/  LOP3.LUT R5, R3, 0x80000000, R5, 0x48, !PT ;  /* 0x8000000003057812 */ /* 0x000fc800078e4805 */
[----:B------:R-:W-:-:S07]  /*05c0*/  LOP3.LUT R7, R5, R7, RZ, 0xfc, !PT ;  /* 0x0000000705077212 */ /* 0x000fce00078efcff */
[----:B------:R-:W-:Y:S05]  /*05d0*/  @!P0 BRA `(.L_x_4) ;  /* 0x00000000007c8947 */ /* 0x000fea0003800000 */
[----:B------:R-:W-:Y:S01]  /*05e0*/  IMAD.MOV R3, RZ, RZ, -R11 ;  /* 0x000000ffff037224 */ /* 0x000fe200078e0a0b */
[----:B------:R-:W-:Y:S01]  /*05f0*/  DMUL.RP R6, R14, R6 ;  /* 0x000000060e067228 */ /* 0x000fe20000008000 */
[----:B------:R-:W-:Y:S01]  /*0600*/  IMAD.MOV.U32 R2, RZ, RZ, RZ ;  /* 0x000000ffff027224 */ /* 0x000fe200078e00ff */
[----:B------:R-:W-:-:S05]  /*0610*/  IADD3 R11, PT, PT, -R11, -0x43300000, RZ ;  /* 0xbcd000000b0b7810 */ /* 0x000fca0007ffe1ff */
[----:B------:R-:W-:-:S03]  /*0620*/  DFMA R2, R12, -R2, R14 ;  /* 0x800000020c02722b */ /* 0x000fc6000000000e */
[----:B------:R-:W-:-:S07]  /*0630*/  LOP3.LUT R5, R7, R5, RZ, 0x3c, !PT ;  /* 0x0000000507057212 */ /* 0x000fce00078e3cff */
[----:B------:R-:W-:-:S04]  /*0640*/  FSETP.NEU.AND P0, PT, |R3|, R11, PT ;  /* 0x0000000b0300720b */ /* 0x000fc80003f0d200 */
[----:B------:R-:W-:Y:S02]  /*0650*/  FSEL R12, R6, R12, !P0 ;  /* 0x0000000c060c7208 */ /* 0x000fe40004000000 */
[----:B------:R-:W-:Y:S01]  /*0660*/  FSEL R13, R5, R13, !P0 ;  /* 0x0000000d050d7208 */ /* 0x000fe20004000000 */
[----:B------:R-:W-:Y:S06]  /*0670*/  BRA `(.L_x_4) ;  /* 0x0000000000547947 */ /* 0x000fec0003800000 */
.L_x_3:
[----:B------:R-:W-:-:S14]  /*0680*/  DSETP.NAN.AND P0, PT, R6, R6, PT ;  /* 0x000000060600722a */ /* 0x000fdc0003f08000 */
[----:B------:R-:W-:Y:S05]  /*0690*/  @P0 BRA `(.L_x_5) ;  /* 0x0000000000440947 */ /* 0x000fea0003800000 */
[----:B------:R-:W-:-:S14]  /*06a0*/  DSETP.NAN.AND P0, PT, R4, R4, PT ;  /* 0x000000040400722a */ /* 0x000fdc0003f08000 */
[----:B------:R-:W-:Y:S05]  /*06b0*/  @P0 BRA `(.L_x_6) ;  /* 0x0000000000300947 */ /* 0x000fea0003800000 */
[----:B------:R-:W-:Y:S01]  /*06c0*/  ISETP.NE.AND P0, PT, R21, R20, PT ;  /* 0x000000141500720c */ /* 0x000fe20003f05270 */
[----:B------:R-:W-:Y:S02]  /*06d0*/  IMAD.MOV.U32 R12, RZ, RZ, 0x0 ;  /* 0x00000000ff0c7424 */ /* 0x000fe400078e00ff */
[----:B------:R-:W-:-:S10]  /*06e0*/  IMAD.MOV.U32 R13, RZ, RZ, -0x80000 ;  /* 0xfff80000ff0d7424 */ /* 0x000fd400078e00ff */
[----:B------:R-:W-:Y:S05]  /*06f0*/  @!P0 BRA `(.L_x_4) ;  /* 0x0000000000348947 */ /* 0x000fea0003800000 */
[----:B------:R-:W-:Y:S02]  /*0700*/  ISETP.NE.AND P0, PT, R21, 0x7ff00000, PT ;  /* 0x7ff000001500780c */ /* 0x000fe40003f05270 */
[----:B------:R-:W-:Y:S02]  /*0710*/  LOP3.LUT R13, R7, 0x80000000, R5, 0x48, !PT ;  /* 0x80000000070d7812 */ /* 0x000fe400078e4805 */
[----:B------:R-:W-:-:S13]  /*0720*/  ISETP.EQ.OR P0, PT, R20, RZ, !P0 ;  /* 0x000000ff1400720c */ /* 0x000fda0004702670 */
[----:B------:R-:W-:Y:S01]  /*0730*/  @P0 LOP3.LUT R2, R13, 0x7ff00000, RZ, 0xfc, !PT ;  /* 0x7ff000000d020812 */ /* 0x000fe200078efcff */
[----:B------:R-:W-:Y:S02]  /*0740*/  @!P0 IMAD.MOV.U32 R12, RZ, RZ, RZ ;  /* 0x000000ffff0c8224 */ /* 0x000fe400078e00ff */
[----:B------:R-:W-:Y:S02]  /*0750*/  @P0 IMAD.MOV.U32 R12, RZ, RZ, RZ ;  /* 0x000000ffff0c0224 */ /* 0x000fe400078e00ff */
[----:B------:R-:W-:Y:S01]  /*0760*/  @P0 IMAD.MOV.U32 R13, RZ, RZ, R2 ;  /* 0x000000ffff0d0224 */ /* 0x000fe200078e0002 */
[----:B------:R-:W-:Y:S06]  /*0770*/  BRA `(.L_x_4) ;  /* 0x0000000000147947 */ /* 0x000fec0003800000 */
.L_x_6:
[----:B------:R-:W-:Y:S01]  /*0780*/  LOP3.LUT R13, R5, 0x80000, RZ, 0xfc, !PT ;  /* 0x00080000050d7812 */ /* 0x000fe200078efcff */
[----:B------:R-:W-:Y:S01]  /*0790*/  IMAD.MOV.U32 R12, RZ, RZ, R4 ;  /* 0x000000ffff0c7224 */ /* 0x000fe200078e0004 */
[----:B------:R-:W-:Y:S06]  /*07a0*/  BRA `(.L_x_4) ;  /* 0x0000000000087947 */ /* 0x000fec0003800000 */
.L_x_5:
[----:B------:R-:W-:Y:S01]  /*07b0*/  LOP3.LUT R13, R7, 0x80000, RZ, 0xfc, !PT ;  /* 0x00080000070d7812 */ /* 0x000fe200078efcff */
[----:B------:R-:W-:-:S07]  /*07c0*/  IMAD.MOV.U32 R12, RZ, RZ, R6 ;  /* 0x000000ffff0c7224 */ /* 0x000fce00078e0006 */
.L_x_4:
[----:B------:R-:W-:Y:S05]  /*07d0*/  BSYNC.RECONVERGENT B1 ;  /* 0x0000000000017941 */ /* 0x000fea0003800200 */
.L_x_2:
[----:B------:R-:W-:Y:S02]  /*07e0*/  IMAD.MOV.U32 R11, RZ, RZ, 0x0 ;  /* 0x00000000ff0b7424 */ /* 0x000fe400078e00ff */
[----:B------:R-:W-:Y:S02]  /*07f0*/  IMAD.MOV.U32 R2, RZ, RZ, R12 ;  /* 0x000000ffff027224 */ /* 0x000fe400078e000c */
[----:B------:R-:W-:Y:S01]  /*0800*/  IMAD.MOV.U32 R3, RZ, RZ, R13 ;  /* 0x000000ffff037224 */ /* 0x000fe200078e000d */
[----:B------:R-:W-:Y:S06]  /*0810*/  RET.REL.NODEC R10 `(_Z9normalizeIdEvPT_PKS0_ii) ;  /* 0xfffffff40af87950 */ /* 0x000fec0003c3ffff */
.L_x_7:
[----:B------:R-:W-:-:S00]  /*0820*/  BRA `(.L_x_7) ;  /* 0xfffffffc00fc7947 */ /* 0x000fc0000383ffff */
[----:B------:R-:W-:-:S00]  /*0830*/  NOP ;  /* 0x0000000000007918 */ /* 0x000fc00000000000 */
        /* <DEDUP_REMOVED lines=12> */
.L_x_56:


//--------------------- .text._Z20computeDctBackward_2IdiEvPKT_PS0_T0_S4_S4_S4_ --------------------------
	.section	.text._Z20computeDctBackward_2IdiEvPKT_PS0_T0_S4_S4_S4_,"ax",@progbits
	.align	128
        .global         _Z20computeDctBackward_2IdiEvPKT_PS0_T0_S4_S4_S4_
        .type           _Z20computeDctBackward_2IdiEvPKT_PS0_T0_S4_S4_S4_,@function
        .size           _Z20computeDctBackward_2IdiEvPKT_PS0_T0_S4_S4_S4_,(.L_x_60 - _Z20computeDctBackward_2IdiEvPKT_PS0_T0_S4_S4_S4_)
        .other          _Z20computeDctBackward_2IdiEvPKT_PS0_T0_S4_S4_S4_,@"STO_CUDA_ENTRY STV_DEFAULT"
_Z20computeDctBackward_2IdiEvPKT_PS0_T0_S4_S4_S4_:
.text._Z20computeDctBackward_2IdiEvPKT_PS0_T0_S4_S4_S4_:
[----:B------:R-:W-:Y:S01]  /*0000*/  LDC R1, c[0x0][0x37c] ;  /* 0x0000df00ff017b82 */ /* 0x000fe20000000800 */
[----:B------:R-:W0:Y:S07]  /*0010*/  S2R R11, SR_TID.X ;  /* 0x00000000000b7919 */ /* 0x000e2e0000002100 */
[----:B------:R-:W0:Y:S01]  /*0020*/  S2UR UR5, SR_CTAID.X ;  /* 0x00000000000579c3 */ /* 0x000e220000002500 */
[----:B------:R-:W1:Y:S07]  /*0030*/  LDCU UR4, c[0x0][0x390] ;  /* 0x00007200ff0477ac */ /* 0x000e6e0008000800 */
[----:B------:R-:W0:Y:S01]  /*0040*/  LDC R10, c[0x0][0x360] ;  /* 0x0000d800ff0a7b82 */ /* 0x000e220000000800 */
[----:B-1----:R-:W-:Y:S01]  /*0050*/  USHF.R.S32.HI UR4, URZ, 0x1, UR4 ;  /* 0x00000001ff047899 */ /* 0x002fe20008011404 */
[----:B0-----:R-:W-:-:S05]  /*0060*/  IMAD R11, R10, UR5, R11 ;  /* 0x000000050a0b7c24 */ /* 0x001fca000f8e020b */
[----:B------:R-:W-:-:S13]  /*0070*/  ISETP.GE.AND P0, PT, R11, UR4, PT ;  /* 0x000000040b007c0c */ /* 0x000fda000bf06270 */
[----:B------:R-:W-:Y:S05]  /*0080*/  @P0 EXIT ;  /* 0x000000000000094d */ /* 0x000fea0003800000 */
[----:B------:R-:W0:Y:S01]  /*0090*/  LDC.64 R6, c[0x0][0x398] ;  /* 0x0000e600ff067b82 */ /* 0x000e220000000a00 */
[----:B------:R-:W1:Y:S01]  /*00a0*/  LDCU UR7, c[0x0][0x370] ;  /* 0x00006e00ff0777ac */ /* 0x000e620008000800 */
[----:B------:R-:W2:Y:S06]  /*00b0*/  LDCU.64 UR8, c[0x0][0x358] ;  /* 0x00006b00ff0877ac */ /* 0x000eac0008000a00 */
[----:B------:R-:W3:Y:S01]  /*00c0*/  S2UR UR6, SR_CTAID.Y ;  /* 0x00000000000679c3 */ /* 0x000ee20000002600 */
[----:B------:R-:W4:Y:S01]  /*00d0*/  LDCU UR10, c[0x0][0x39c] ;  /* 0x00007380ff0a77ac */ /* 0x000f220008000800 */
[----:B------:R-:W-:-:S06]  /*00e0*/  UIADD3 UR5, UPT, UPT, UR4, -0x1, URZ ;  /* 0xffffffff04057890 */ /* 0x000fcc000fffe0ff */
[----:B------:R-:W2:Y:S01]  /*00f0*/  LDC R9, c[0x0][0x394] ;  /* 0x0000e500ff097b82 */ /* 0x000ea20000000800 */
[----:B-1----:R-:W-:-:S07]  /*0100*/  IMAD R10, R10, UR7, RZ ;  /* 0x000000070a0a7c24 */ /* 0x002fce000f8e02ff */
[----:B------:R-:W1:Y:S01]  /*0110*/  LDC.64 R2, c[0x0][0x380] ;  /* 0x0000e000ff027b82 */ /* 0x000e620000000a00 */
[----:B0-----:R-:W-:Y:S02]  /*0120*/  IADD3 R0, PT, PT, R7, -0x1, RZ ;  /* 0xffffffff07007810 */ /* 0x001fe40007ffe0ff */
[----:B------:R-:W-:-:S05]  /*0130*/  IADD3 R8, PT, PT, R6, -0x1, RZ ;  /* 0xffffffff06087810 */ /* 0x000fca0007ffe0ff */
[----:B---34-:R-:W0:Y:S02]  /*0140*/  LDC.64 R4, c[0x0][0x388] ;  /* 0x0000e200ff047b82 */ /* 0x018e240000000a00 */
.L_x_8:
[----:B---3--:R-:W-:-:S04]  /*0150*/  LOP3.LUT R6, R11, UR5, R0, 0x80, !PT ;  /* 0x000000050b067c12 */ /* 0x008fc8000f8e8000 */
[----:B------:R-:W-:-:S04]  /*0160*/  IADD3 R17, PT, PT, -R6, R11, RZ ;  /* 0x0000000b06117210 */ /* 0x000fc80007ffe1ff */
[----:B------:R-:W-:-:S05]  /*0170*/  LEA R15, R17, R6, 0x1 ;  /* 0x00000006110f7211 */ /* 0x000fca00078e08ff */
[----:B--2---:R-:W-:-:S04]  /*0180*/  IMAD R13, R15, R9, UR6 ;  /* 0x000000060f0d7e24 */ /* 0x004fc8000f8e0209 */
[----:B-1----:R-:W-:-:S06]  /*0190*/  IMAD.WIDE R12, R13, 0x8, R2 ;  /* 0x000000080d0c7825 */ /* 0x002fcc00078e0202 */
[----:B------:R-:W2:Y:S01]  /*01a0*/  LDG.E.64 R12, desc[UR8][R12.64] ;  /* 0x000000080c0c7981 */ /* 0x000ea2000c1e1b00 */
[C---:B------:R-:W-:Y:S02]  /*01b0*/  IADD3 R7, PT, PT, R6.reuse, 0x1, RZ ;  /* 0x0000000106077810 */ /* 0x040fe40007ffe0ff */
[----:B------:R-:W-:Y:S02]  /*01c0*/  IADD3 R6, PT, PT, R6, R15, RZ ;  /* 0x0000000f06067210 */ /* 0x000fe40007ffe0ff */
[----:B------:R-:W-:-:S03]  /*01d0*/  ISETP.NE.AND P0, PT, R7, UR10, PT ;  /* 0x0000000a07007c0c */ /* 0x000fc6000bf05270 */
[----:B------:R-:W-:-:S04]  /*01e0*/  IMAD R7, R6, R9, UR6 ;  /* 0x0000000606077e24 */ /* 0x000fc8000f8e0209 */
[----:B0-----:R-:W-:-:S06]  /*01f0*/  IMAD.WIDE R6, R7, 0x8, R4 ;  /* 0x0000000807067825 */ /* 0x001fcc00078e0204 */
[----:B------:R-:W-:Y:S02]  /*0200*/  @P0 IADD3 R14, PT, PT, R15, UR10, RZ ;  /* 0x0000000a0f0e0c10 */ /* 0x000fe4000fffe0ff */
[----:B------:R-:W-:-:S03]  /*0210*/  @!P0 LEA R16, R17, R8, 0x1 ;  /* 0x0000000811108211 */ /* 0x000fc600078e08ff */
[-C--:B------:R-:W-:Y:S02]  /*0220*/  @P0 IMAD R15, R14, R9.reuse, UR6 ;  /* 0x000000060e0f0e24 */ /* 0x080fe4000f8e0209 */
[----:B------:R-:W-:Y:S02]  /*0230*/  @!P0 IMAD R17, R16, R9, UR6 ;  /* 0x0000000610118e24 */ /* 0x000fe4000f8e0209 */
[----:B------:R-:W-:-:S04]  /*0240*/  @P0 IMAD.WIDE R14, R15, 0x8, R2 ;  /* 0x000000080f0e0825 */ /* 0x000fc800078e0202 */
[----:B------:R-:W-:-:S04]  /*0250*/  @!P0 IMAD.WIDE R16, R17, 0x8, R2 ;  /* 0x0000000811108825 */ /* 0x000fc800078e0202 */
[C---:B------:R-:W-:Y:S01]  /*0260*/  @P0 IMAD.WIDE R20, R9.reuse, 0x8, R14 ;  /* 0x0000000809140825 */ /* 0x040fe200078e020e */
[----:B--2---:R3:W-:Y:S04]  /*0270*/  STG.E.64 desc[UR8][R6.64], R12 ;  /* 0x0000000c06007986 */ /* 0x0047e8000c101b08 */
[----:B------:R-:W2:Y:S04]  /*0280*/  @P0 LDG.E.64 R14, desc[UR8][R14.64] ;  /* 0x000000080e0e0981 */ /* 0x000ea8000c1e1b00 */
[----:B------:R-:W2:Y:S04]  /*0290*/  @P0 LDG.E.64 R20, desc[UR8][R20.64] ;  /* 0x0000000814140981 */ /* 0x000ea8000c1e1b00 */
[----:B------:R-:W4:Y:S01]  /*02a0*/  @!P0 LDG.E.64 R18, desc[UR8][R16.64] ;  /* 0x0000000810128981 */ /* 0x000f22000c1e1b00 */
[----:B------:R-:W-:Y:S01]  /*02b0*/  IMAD.WIDE R22, R9, 0x8, R6 ;  /* 0x0000000809167825 */ /* 0x000fe200078e0206 */
[----:B------:R-:W-:Y:S01]  /*02c0*/  IADD3 R11, PT, PT, R10, R11, RZ ;  /* 0x0000000b0a0b7210 */ /* 0x000fe20007ffe0ff */
[----:B--2---:R-:W-:-:S03]  /*02d0*/  @P0 DADD R18, R14, R20 ;  /* 0x000000000e120229 */ /* 0x004fc60000000014 */
[----:B------:R-:W-:-:S04]  /*02e0*/  ISETP.GE.AND P0, PT, R11, UR4, PT ;  /* 0x000000040b007c0c */ /* 0x000fc8000bf06270 */
[----:B----4-:R3:W-:Y:S09]  /*02f0*/  STG.E.64 desc[UR8][R22.64], R18 ;  /* 0x0000001216007986 */ /* 0x0107f2000c101b08 */
[----:B------:R-:W-:Y:S05]  /*0300*/  @!P0 BRA `(.L_x_8) ;  /* 0xfffffffc00908947 */ /* 0x000fea000383ffff */
[----:B------:R-:W-:Y:S05]  /*0310*/  EXIT ;  /* 0x000000000000794d */ /* 0x000fea0003800000 */
.L_x_9:
        /* <DEDUP_REMOVED lines=14> */
.L_x_60:


//--------------------- .text._Z19computeDctForward_2IdiEvPKT_PS0_S2_T0_S4_S4_S4_S4_ --------------------------
	.section	.text._Z19computeDctForward_2IdiEvPKT_PS0_S2_T0_S4_S4_S4_S4_,"ax",@progbits
	.align	128
        .global         _Z19computeDctForward_2IdiEvPKT_PS0_S2_T0_S4_S4_S4_S4_
        .type           _Z19computeDctForward_2IdiEvPKT_PS0_S2_T0_S4_S4_S4_S4_,@function
        .size           _Z19computeDctForward_2IdiEvPKT_PS0_S2_T0_S4_S4_S4_S4_,(.L_x_61 - _Z19computeDctForward_2IdiEvPKT_PS0_S2_T0_S4_S4_S4_S4_)
        .other          _Z19computeDctForward_2IdiEvPKT_PS0_S2_T0_S4_S4_S4_S4_,@"STO_CUDA_ENTRY STV_DEFAULT"
_Z19computeDctForward_2IdiEvPKT_PS0_S2_T0_S4_S4_S4_S4_:
.text._Z19computeDctForward_2IdiEvPKT_PS0_S2_T0_S4_S4_S4_S4_:
[----:B------:R-:W-:Y:S01]  /*0000*/  LDC R1, c[0x0][0x37c] ;  /* 0x0000df00ff017b82 */ /* 0x000fe20000000800 */
[----:B------:R-:W0:Y:S01]  /*0010*/  S2R R2, SR_CTAID.X ;  /* 0x0000000000027919 */ /* 0x000e220000002500 */
[----:B------:R-:W1:Y:S01]  /*0020*/  LDCU UR4, c[0x0][0x398] ;  /* 0x00007300ff0477ac */ /* 0x000e620008000800 */
[----:B------:R-:W0:Y:S01]  /*0030*/  S2R R5, SR_TID.X ;  /* 0x0000000000057919 */ /* 0x000e220000002100 */
[----:B------:R-:W2:Y:S04]  /*0040*/  LDCU UR5, c[0x0][0x360] ;  /* 0x00006c00ff0577ac */ /* 0x000ea80008000800 */
[----:B------:R-:W2:Y:S01]  /*0050*/  LDC R3, c[0x0][0x370] ;  /* 0x0000dc00ff037b82 */ /* 0x000ea20000000800 */
[----:B-1----:R-:W-:Y:S01]  /*0060*/  USHF.R.S32.HI UR4, URZ, 0x1, UR4 ;  /* 0x00000001ff047899 */ /* 0x002fe20008011404 */
[----:B--2---:R-:W-:-:S02]  /*0070*/  IMAD R3, R3, UR5, RZ ;  /* 0x0000000503037c24 */ /* 0x004fc4000f8e02ff */
[----:B0-----:R-:W-:-:S05]  /*0080*/  IMAD R2, R2, UR5, R5 ;  /* 0x0000000502027c24 */ /* 0x001fca000f8e0205 */
[----:B------:R-:W-:-:S13]  /*0090*/  ISETP.GE.AND P0, PT, R2, UR4, PT ;  /* 0x0000000402007c0c */ /* 0x000fda000bf06270 */
[----:B------:R-:W-:Y:S05]  /*00a0*/  @P0 EXIT ;  /* 0x000000000000094d */ /* 0x000fea0003800000 */
[----:B------:R-:W0:Y:S01]  /*00b0*/  I2F.U32.RP R8, R3 ;  /* 0x0000000300087306 */ /* 0x000e220000209000 */
[C---:B------:R-:W-:Y:S01]  /*00c0*/  IMAD.IADD R0, R3.reuse, 0x1, R2 ;  /* 0x0000000103007824 */ /* 0x040fe200078e0202 */
[----:B------:R-:W-:Y:S01]  /*00d0*/  IADD3 R9, PT, PT, RZ, -R3, RZ ;  /* 0x80000003ff097210 */ /* 0x000fe20007ffe0ff */
[----:B------:R-:W1:Y:S01]  /*00e0*/  LDCU UR10, c[0x0][0x3a4] ;  /* 0x00007480ff0a77ac */ /* 0x000e620008000800 */
[----:B------:R-:W-:Y:S01]  /*00f0*/  ISETP.NE.U32.AND P2, PT, R3, RZ, PT ;  /* 0x000000ff0300720c */ /* 0x000fe20003f45070 */
[----:B------:R-:W2:Y:S01]  /*0100*/  S2UR UR7, SR_CTAID.Y ;  /* 0x00000000000779c3 */ /* 0x000ea20000002600 */
[C---:B------:R-:W-:Y:S01]  /*0110*/  ISETP.GE.AND P0, PT, R0.reuse, UR4, PT ;  /* 0x0000000400007c0c */ /* 0x040fe2000bf06270 */
[----:B------:R-:W-:Y:S02]  /*0120*/  UIADD3 UR5, UPT, UPT, UR4, -0x1, URZ ;  /* 0xffffffff04057890 */ /* 0x000fe4000fffe0ff */
[----:B------:R-:W-:Y:S01]  /*0130*/  VIMNMX R7, PT, PT, R0, UR4, !PT ;  /* 0x0000000400077c48 */ /* 0x000fe2000ffe0100 */
[----:B------:R-:W3:Y:S01]  /*0140*/  LDCU UR12, c[0x0][0x3a0] ;  /* 0x00007400ff0c77ac */ /* 0x000ee20008000800 */
[----:B------:R-:W-:Y:S01]  /*0150*/  SEL R6, RZ, 0x1, P0 ;  /* 0x00000001ff067807 */ /* 0x000fe20000000000 */
[----:B------:R-:W-:Y:S01]  /*0160*/  BSSY.RECONVERGENT B0, `(.L_x_10) ;  /* 0x0000038000007945 */ /* 0x000fe20003800200 */
[----:B------:R-:W-:Y:S01]  /*0170*/  MOV R14, R2 ;  /* 0x00000002000e7202 */ /* 0x000fe20000000f00 */
[----:B------:R-:W4:Y:S01]  /*0180*/  LDCU UR11, c[0x0][0x3a8] ;  /* 0x00007500ff0b77ac */ /* 0x000f220008000800 */
[----:B------:R-:W-:Y:S01]  /*0190*/  IADD3 R0, PT, PT, R7, -R0, -R6 ;  /* 0x8000000007007210 */ /* 0x000fe20007ffe806 */
[----:B0-----:R-:W0:Y:S01]  /*01a0*/  MUFU.RCP R8, R8 ;  /* 0x0000000800087308 */ /* 0x001e220000001000 */
[----:B------:R-:W2:Y:S01]  /*01b0*/  LDCU.64 UR8, c[0x0][0x358] ;  /* 0x00006b00ff0877ac */ /* 0x000ea20008000a00 */
[----:B-1----:R-:W-:-:S04]  /*01c0*/  UIADD3 UR6, UPT, UPT, UR10, -0x1, URZ ;  /* 0xffffffff0a067890 */ /* 0x002fc8000fffe0ff */
[----:B------:R-:W-:Y:S01]  /*01d0*/  ULOP3.LUT UR5, UR6, UR5, URZ, 0xc0, !UPT ;  /* 0x0000000506057292 */ /* 0x000fe2000f8ec0ff */
[----:B0-----:R-:W-:-:S04]  /*01e0*/  IADD3 R4, PT, PT, R8, 0xffffffe, RZ ;  /* 0x0ffffffe08047810 */ /* 0x001fc80007ffe0ff */
[----:B------:R0:W1:Y:S02]  /*01f0*/  F2I.FTZ.U32.TRUNC.NTZ R5, R4 ;  /* 0x0000000400057305 */ /* 0x000064000021f000 */
[----:B0-----:R-:W-:Y:S02]  /*0200*/  HFMA2 R4, -RZ, RZ, 0, 0 ;  /* 0x00000000ff047431 */ /* 0x001fe400000001ff */
[----:B-1----:R-:W-:-:S04]  /*0210*/  IMAD R9, R9, R5, RZ ;  /* 0x0000000509097224 */ /* 0x002fc800078e02ff */
[----:B------:R-:W-:-:S06]  /*0220*/  IMAD.HI.U32 R5, R5, R9, R4 ;  /* 0x0000000905057227 */ /* 0x000fcc00078e0004 */
[----:B------:R-:W-:Y:S02]  /*0230*/  IMAD.HI.U32 R7, R5, R0, RZ ;  /* 0x0000000005077227 */ /* 0x000fe400078e00ff */
[----:B------:R-:W0:Y:S03]  /*0240*/  LDC R5, c[0x0][0x39c] ;  /* 0x0000e700ff057b82 */ /* 0x000e260000000800 */
[----:B------:R-:W-:-:S05]  /*0250*/  IADD3 R4, PT, PT, -R7, RZ, RZ ;  /* 0x000000ff07047210 */ /* 0x000fca0007ffe1ff */
[----:B------:R-:W-:-:S05]  /*0260*/  IMAD R0, R3, R4, R0 ;  /* 0x0000000403007224 */ /* 0x000fca00078e0200 */
[----:B------:R-:W-:-:S13]  /*0270*/  ISETP.GE.U32.AND P0, PT, R0, R3, PT ;  /* 0x000000030000720c */ /* 0x000fda0003f06070 */
[----:B------:R-:W-:Y:S01]  /*0280*/  @P0 IMAD.IADD R0, R0, 0x1, -R3 ;  /* 0x0000000100000824 */ /* 0x000fe200078e0a03 */
[----:B------:R-:W-:-:S04]  /*0290*/  @P0 IADD3 R7, PT, PT, R7, 0x1, RZ ;  /* 0x0000000107070810 */ /* 0x000fc80007ffe0ff */
[----:B------:R-:W-:-:S13]  /*02a0*/  ISETP.GE.U32.AND P1, PT, R0, R3, PT ;  /* 0x000000030000720c */ /* 0x000fda0003f26070 */
[----:B------:R-:W-:Y:S02]  /*02b0*/  @P1 IADD3 R7, PT, PT, R7, 0x1, RZ ;  /* 0x0000000107071810 */ /* 0x000fe40007ffe0ff */
[----:B------:R-:W-:-:S05]  /*02c0*/  @!P2 LOP3.LUT R7, RZ, R3, RZ, 0x33, !PT ;  /* 0x00000003ff07a212 */ /* 0x000fca00078e33ff */
[----:B------:R-:W-:-:S05]  /*02d0*/  IMAD.IADD R0, R6, 0x1, R7 ;  /* 0x0000000106007824 */ /* 0x000fca00078e0207 */
[C---:B------:R-:W-:Y:S02]  /*02e0*/  LOP3.LUT R4, R0.reuse, 0x3, RZ, 0xc0, !PT ;  /* 0x0000000300047812 */ /* 0x040fe400078ec0ff */
[----:B------:R-:W-:Y:S02]  /*02f0*/  ISETP.GE.U32.AND P1, PT, R0, 0x3, PT ;  /* 0x000000030000780c */ /* 0x000fe40003f26070 */
[C---:B------:R-:W-:Y:S02]  /*0300*/  ISETP.NE.AND P2, PT, R4.reuse, 0x3, PT ;  /* 0x000000030400780c */ /* 0x040fe40003f45270 */
[----:B------:R-:W-:Y:S02]  /*0310*/  ISETP.NE.AND P0, PT, R4, 0x3, PT ;  /* 0x000000030400780c */ /* 0x000fe40003f05270 */
[----:B------:R-:W-:-:S04]  /*0320*/  IADD3 R4, PT, PT, R0, 0x1, RZ ;  /* 0x0000000100047810 */ /* 0x000fc80007ffe0ff */
[----:B------:R-:W-:-:S05]  /*0330*/  LOP3.LUT R4, R4, 0x3, RZ, 0xc0, !PT ;  /* 0x0000000304047812 */ /* 0x000fca00078ec0ff */
[----:B0-234-:R-:W-:Y:S05]  /*0340*/  @!P2 BRA `(.L_x_11) ;  /* 0x000000000064a947 */ /* 0x01dfea0003800000 */
[----:B------:R-:W0:Y:S01]  /*0350*/  LDC R15, c[0x0][0x39c] ;  /* 0x0000e700ff0f7b82 */ /* 0x000e220000000800 */
[----:B------:R-:W-:Y:S01]  /*0360*/  IMAD.SHL.U32 R18, R2, 0x2, RZ ;  /* 0x0000000202127824 */ /* 0x000fe200078e00ff */
[----:B------:R-:W-:Y:S02]  /*0370*/  IADD3 R20, PT, PT, -R4, RZ, RZ ;  /* 0x000000ff04147210 */ /* 0x000fe40007ffe1ff */
[----:B------:R-:W-:-:S04]  /*0380*/  MOV R14, R2 ;  /* 0x00000002000e7202 */ /* 0x000fc80000000f00 */
[----:B------:R-:W1:Y:S08]  /*0390*/  LDC R19, c[0x0][0x3a0] ;  /* 0x0000e800ff137b82 */ /* 0x000e700000000800 */
[----:B------:R-:W2:Y:S08]  /*03a0*/  LDC.64 R6, c[0x0][0x380] ;  /* 0x0000e000ff067b82 */ /* 0x000eb00000000a00 */
[----:B------:R-:W3:Y:S02]  /*03b0*/  LDC.64 R8, c[0x0][0x388] ;  /* 0x0000e200ff087b82 */ /* 0x000ee40000000a00 */
.L_x_12:
[----:B------:R-:W-:Y:S02]  /*03c0*/  LOP3.LUT R11, R14, UR5, RZ, 0xc0, !PT ;  /* 0x000000050e0b7c12 */ /* 0x000fe4000f8ec0ff */
[----:B-1----:R-:W-:-:S05]  /*03d0*/  IADD3 R10, PT, PT, R18, -0x1, R19 ;  /* 0xffffffff120a7810 */ /* 0x002fca0007ffe013 */
[----:B------:R-:W-:Y:S02]  /*03e0*/  IMAD R12, R11, -0x3, R10 ;  /* 0xfffffffd0b0c7824 */ /* 0x000fe400078e020a */
[----:B------:R-:W-:Y:S02]  /*03f0*/  IMAD.IADD R10, R18, 0x1, -R11 ;  /* 0x00000001120a7824 */ /* 0x000fe400078e0a0b */
[-C--:B0-----:R-:W-:Y:S02]  /*0400*/  IMAD R13, R12, R15.reuse, UR7 ;  /* 0x000000070c0d7e24 */ /* 0x081fe4000f8e020f */
[----:B----4-:R-:W-:Y:S02]  /*0410*/  IMAD R23, R10, R15, UR7 ;  /* 0x000000070a177e24 */ /* 0x010fe4000f8e020f */
[----:B--2---:R-:W-:-:S04]  /*0420*/  IMAD.WIDE R12, R13, 0x8, R6 ;  /* 0x000000080d0c7825 */ /* 0x004fc800078e0206 */
[C---:B------:R-:W-:Y:S02]  /*0430*/  IMAD.WIDE R10, R23.reuse, 0x8, R6 ;  /* 0x00000008170a7825 */ /* 0x040fe400078e0206 */
[----:B------:R-:W2:Y:S04]  /*0440*/  LDG.E.64 R12, desc[UR8][R12.64] ;  /* 0x000000080c0c7981 */ /* 0x000ea8000c1e1b00 */
[----:B------:R-:W2:Y:S01]  /*0450*/  LDG.E.64 R10, desc[UR8][R10.64] ;  /* 0x000000080a0a7981 */ /* 0x000ea2000c1e1b00 */
[----:B---3--:R-:W-:Y:S01]  /*0460*/  IMAD.WIDE R22, R23, 0x8, R8 ;  /* 0x0000000817167825 */ /* 0x008fe200078e0208 */
[----:B------:R-:W-:Y:S02]  /*0470*/  IADD3 R20, PT, PT, R20, 0x1, RZ ;  /* 0x0000000114147810 */ /* 0x000fe40007ffe0ff */
[C---:B------:R-:W-:Y:S01]  /*0480*/  IADD3 R14, PT, PT, R3.reuse, R14, RZ ;  /* 0x0000000e030e7210 */ /* 0x040fe20007ffe0ff */
[----:B------:R-:W-:Y:S01]  /*0490*/  IMAD R18, R3, 0x2, R18 ;  /* 0x0000000203127824 */ /* 0x000fe200078e0212 */
[----:B------:R-:W-:Y:S01]  /*04a0*/  ISETP.NE.AND P2, PT, R20, RZ, PT ;  /* 0x000000ff1400720c */ /* 0x000fe20003f45270 */
[----:B--2---:R-:W-:-:S07]  /*04b0*/  DADD R16, R10, R12 ;  /* 0x000000000a107229 */ /* 0x004fce000000000c */
[----:B------:R4:W-:Y:S05]  /*04c0*/  STG.E.64 desc[UR8][R22.64], R16 ;  /* 0x0000001016007986 */ /* 0x0009ea000c101b08 */
[----:B------:R-:W-:Y:S05]  /*04d0*/  @P2 BRA `(.L_x_12) ;  /* 0xfffffffc00b82947 */ /* 0x000fea000383ffff */
.L_x_11:
[----:B------:R-:W-:Y:S05]  /*04e0*/  BSYNC.RECONVERGENT B0 ;  /* 0x0000000000007941 */ /* 0x000fea0003800200 */
.L_x_10:
[----:B------:R-:W0:Y:S01]  /*04f0*/  LDC.64 R8, c[0x0][0x380] ;  /* 0x0000e000ff087b82 */ /* 0x000e220000000a00 */
[----:B------:R-:W-:Y:S07]  /*0500*/  BSSY.RECONVERGENT B0, `(.L_x_13) ;  /* 0x0000045000007945 */ /* 0x000fee0003800200 */
[----:B------:R-:W1:Y:S01]  /*0510*/  LDC.64 R6, c[0x0][0x388] ;  /* 0x0000e200ff067b82 */ /* 0x000e620000000a00 */
[----:B------:R-:W-:Y:S05]  /*0520*/  @!P1 BRA `(.L_x_14) ;  /* 0x0000000400089947 */ /* 0x000fea0003800000 */
.L_x_15:
[----:B--2---:R-:W-:-:S04]  /*0530*/  LOP3.LUT R13, R14, UR5, RZ, 0xc0, !PT ;  /* 0x000000050e0d7c12 */ /* 0x004fc8000f8ec0ff */
[----:B------:R-:W-:Y:S02]  /*0540*/  LOP3.LUT R11, RZ, R13, RZ, 0x33, !PT ;  /* 0x0000000dff0b7212 */ /* 0x000fe400078e33ff */
[----:B------:R-:W-:Y:S02]  /*0550*/  IADD3 R10, PT, PT, -R13, R14, RZ ;  /* 0x0000000e0d0a7210 */ /* 0x000fe40007ffe1ff */
[----:B------:R-:W-:-:S03]  /*0560*/  IADD3 R11, PT, PT, R11, UR12, RZ ;  /* 0x0000000c0b0b7c10 */ /* 0x000fc6000fffe0ff */
[C---:B------:R-:W-:Y:S01]  /*0570*/  IMAD R12, R10.reuse, 0x2, R13 ;  /* 0x000000020a0c7824 */ /* 0x040fe200078e020d */
[----:B------:R-:W-:-:S03]  /*0580*/  LEA R10, R10, R11, 0x1 ;  /* 0x0000000b0a0a7211 */ /* 0x000fc600078e08ff */
[-C--:B------:R-:W-:Y:S02]  /*0590*/  IMAD R15, R12, R5.reuse, UR7 ;  /* 0x000000070c0f7e24 */ /* 0x080fe4000f8e0205 */
[----:B------:R-:W-:Y:S02]  /*05a0*/  IMAD R19, R10, R5, UR7 ;  /* 0x000000070a137e24 */ /* 0x000fe4000f8e0205 */
[----:B0-----:R-:W-:-:S04]  /*05b0*/  IMAD.WIDE R12, R15, 0x8, R8 ;  /* 0x000000080f0c7825 */ /* 0x001fc800078e0208 */
[----:B------:R-:W-:Y:S02]  /*05c0*/  IMAD.WIDE R18, R19, 0x8, R8 ;  /* 0x0000000813127825 */ /* 0x000fe400078e0208 */
[----:B------:R-:W2:Y:S04]  /*05d0*/  LDG.E.64 R12, desc[UR8][R12.64] ;  /* 0x000000080c0c7981 */ /* 0x000ea8000c1e1b00 */
[----:B----4-:R-:W2:Y:S01]  /*05e0*/  LDG.E.64 R16, desc[UR8][R18.64] ;  /* 0x0000000812107981 */ /* 0x010ea2000c1e1b00 */
[----:B------:R-:W-:-:S04]  /*05f0*/  IADD3 R10, PT, PT, R3, R14, RZ ;  /* 0x0000000e030a7210 */ /* 0x000fc80007ffe0ff */
[----:B------:R-:W-:-:S04]  /*0600*/  LOP3.LUT R11, R10, UR5, RZ, 0xc0, !PT ;  /* 0x000000050a0b7c12 */ /* 0x000fc8000f8ec0ff */
[----:B------:R-:W-:Y:S01]  /*0610*/  LOP3.LUT R20, RZ, R11, RZ, 0x33, !PT ;  /* 0x0000000bff147212 */ /* 0x000fe200078e33ff */
[----:B------:R-:W-:-:S03]  /*0620*/  IMAD.IADD R14, R10, 0x1, -R11 ;  /* 0x000000010a0e7824 */ /* 0x000fc600078e0a0b */
[----:B------:R-:W-:Y:S02]  /*0630*/  IADD3 R21, PT, PT, R20, UR12, RZ ;  /* 0x0000000c14157c10 */ /* 0x000fe4000fffe0ff */
[----:B------:R-:W-:-:S03]  /*0640*/  LEA R20, R14, R11, 0x1 ;  /* 0x0000000b0e147211 */ /* 0x000fc600078e08ff */
[----:B------:R-:W-:Y:S02]  /*0650*/  IMAD R14, R14, 0x2, R21 ;  /* 0x000000020e0e7824 */ /* 0x000fe400078e0215 */
[-C--:B------:R-:W-:Y:S02]  /*0660*/  IMAD R11, R20, R5.reuse, UR7 ;  /* 0x00000007140b7e24 */ /* 0x080fe4000f8e0205 */
[----:B------:R-:W-:Y:S02]  /*0670*/  IMAD R23, R14, R5, UR7 ;  /* 0x000000070e177e24 */ /* 0x000fe4000f8e0205 */
[----:B-1----:R-:W-:-:S04]  /*0680*/  IMAD.WIDE R20, R15, 0x8, R6 ;  /* 0x000000080f147825 */ /* 0x002fc800078e0206 */
[----:B------:R-:W-:-:S04]  /*0690*/  IMAD.WIDE R14, R23, 0x8, R8 ;  /* 0x00000008170e7825 */ /* 0x000fc800078e0208 */
[----:B------:R-:W-:Y:S01]  /*06a0*/  IMAD.WIDE R22, R11, 0x8, R8 ;  /* 0x000000080b167825 */ /* 0x000fe200078e0208 */
[----:B--2---:R-:W-:-:S07]  /*06b0*/  DADD R16, R12, R16 ;  /* 0x000000000c107229 */ /* 0x004fce0000000010 */
[----:B------:R0:W-:Y:S04]  /*06c0*/  STG.E.64 desc[UR8][R20.64], R16 ;  /* 0x0000001014007986 */ /* 0x0001e8000c101b08 */
[----:B------:R-:W2:Y:S04]  /*06d0*/  LDG.E.64 R14, desc[UR8][R14.64] ;  /* 0x000000080e0e7981 */ /* 0x000ea8000c1e1b00 */
[----:B------:R1:W2:Y:S01]  /*06e0*/  LDG.E.64 R18, desc[UR8][R22.64] ;  /* 0x0000000816127981 */ /* 0x0002a2000c1e1b00 */
[----:B------:R-:W-:-:S04]  /*06f0*/  IADD3 R10, PT, PT, R3, R10, RZ ;  /* 0x0000000a030a7210 */ /* 0x000fc80007ffe0ff */
[----:B------:R-:W-:-:S04]  /*0700*/  LOP3.LUT R13, R10, UR5, RZ, 0xc0, !PT ;  /* 0x000000050a0d7c12 */ /* 0x000fc8000f8ec0ff */
[-C--:B------:R-:W-:Y:S01]  /*0710*/  LOP3.LUT R24, RZ, R13.reuse, RZ, 0x33, !PT ;  /* 0x0000000dff187212 */ /* 0x080fe200078e33ff */
[----:B-1----:R-:W-:Y:S01]  /*0720*/  IMAD.WIDE R22, R11, 0x8, R6 ;  /* 0x000000080b167825 */ /* 0x002fe200078e0206 */
[----:B------:R-:W-:-:S03]  /*0730*/  IADD3 R12, PT, PT, R10, -R13, RZ ;  /* 0x8000000d0a0c7210 */ /* 0x000fc60007ffe0ff */
[----:B------:R-:W-:Y:S01]  /*0740*/  VIADD R25, R24, UR12 ;  /* 0x0000000c18197c36 */ /* 0x000fe20008000000 */
[----:B------:R-:W-:-:S04]  /*0750*/  LEA R24, R12, R13, 0x1 ;  /* 0x0000000d0c187211 */ /* 0x000fc800078e08ff */
[----:B------:R-:W-:Y:S01]  /*0760*/  LEA R12, R12, R25, 0x1 ;  /* 0x000000190c0c7211 */ /* 0x000fe200078e08ff */
[----:B------:R-:W-:-:S04]  /*0770*/  IMAD R13, R24, R5, UR7 ;  /* 0x00000007180d7e24 */ /* 0x000fc8000f8e0205 */
[----:B0-----:R-:W-:Y:S02]  /*0780*/  IMAD R17, R12, R5, UR7 ;  /* 0x000000070c117e24 */ /* 0x001fe4000f8e0205 */
[----:B------:R-:W-:-:S04]  /*0790*/  IMAD.WIDE R20, R13, 0x8, R8 ;  /* 0x000000080d147825 */ /* 0x000fc800078e0208 */
[----:B------:R-:W-:Y:S01]  /*07a0*/  IMAD.WIDE R16, R17, 0x8, R8 ;  /* 0x0000000811107825 */ /* 0x000fe200078e0208 */
[----:B--2---:R-:W-:-:S07]  /*07b0*/  DADD R18, R18, R14 ;  /* 0x0000000012127229 */ /* 0x004fce000000000e */
[----:B------:R0:W-:Y:S04]  /*07c0*/  STG.E.64 desc[UR8][R22.64], R18 ;  /* 0x0000001216007986 */ /* 0x0001e8000c101b08 */
[----:B------:R-:W2:Y:S04]  /*07d0*/  LDG.E.64 R16, desc[UR8][R16.64] ;  /* 0x0000000810107981 */ /* 0x000ea8000c1e1b00 */
[----:B------:R-:W2:Y:S01]  /*07e0*/  LDG.E.64 R20, desc[UR8][R20.64] ;  /* 0x0000000814147981 */ /* 0x000ea2000c1e1b00 */
[----:B------:R-:W-:-:S05]  /*07f0*/  IMAD.IADD R14, R3, 0x1, R10 ;  /* 0x00000001030e7824 */ /* 0x000fca00078e020a */
[----:B------:R-:W-:-:S04]  /*0800*/  LOP3.LUT R11, R14, UR5, RZ, 0xc0, !PT ;  /* 0x000000050e0b7c12 */ /* 0x000fc8000f8ec0ff */
[-C--:B------:R-:W-:Y:S02]  /*0810*/  LOP3.LUT R12, RZ, R11.reuse, RZ, 0x33, !PT ;  /* 0x0000000bff0c7212 */ /* 0x080fe400078e33ff */
[----:B------:R-:W-:Y:S02]  /*0820*/  IADD3 R10, PT, PT, R14, -R11, RZ ;  /* 0x8000000b0e0a7210 */ /* 0x000fe40007ffe0ff */
[----:B------:R-:W-:-:S03]  /*0830*/  IADD3 R15, PT, PT, R12, UR12, RZ ;  /* 0x0000000c0c0f7c10 */ /* 0x000fc6000fffe0ff */
[C---:B------:R-:W-:Y:S01]  /*0840*/  IMAD R12, R10.reuse, 0x2, R11 ;  /* 0x000000020a0c7824 */ /* 0x040fe200078e020b */
[----:B------:R-:W-:-:S03]  /*0850*/  LEA R10, R10, R15, 0x1 ;  /* 0x0000000f0a0a7211 */ /* 0x000fc600078e08ff */
[-C--:B------:R-:W-:Y:S02]  /*0860*/  IMAD R11, R12, R5.reuse, UR7 ;  /* 0x000000070c0b7e24 */ /* 0x080fe4000f8e0205 */
[----:B------:R-:W-:Y:S02]  /*0870*/  IMAD R15, R10, R5, UR7 ;  /* 0x000000070a0f7e24 */ /* 0x000fe4000f8e0205 */
[----:B------:R-:W-:-:S04]  /*0880*/  IMAD.WIDE R12, R13, 0x8, R6 ;  /* 0x000000080d0c7825 */ /* 0x000fc800078e0206 */
[----:B0-----:R-:W-:Y:S01]  /*0890*/  IMAD.WIDE R18, R11, 0x8, R8 ;  /* 0x000000080b127825 */ /* 0x001fe200078e0208 */
[----:B--2---:R-:W-:-:S03]  /*08a0*/  DADD R16, R20, R16 ;  /* 0x0000000014107229 */ /* 0x004fc60000000010 */
[----:B------:R-:W-:-:S04]  /*08b0*/  IMAD.WIDE R20, R15, 0x8, R8 ;  /* 0x000000080f147825 */ /* 0x000fc800078e0208 */
[----:B------:R2:W-:Y:S04]  /*08c0*/  STG.E.64 desc[UR8][R12.64], R16 ;  /* 0x000000100c007986 */ /* 0x0005e8000c101b08 */
[----:B------:R-:W3:Y:S04]  /*08d0*/  LDG.E.64 R20, desc[UR8][R20.64] ;  /* 0x0000000814147981 */ /* 0x000ee8000c1e1b00 */
[----:B------:R-:W3:Y:S01]  /*08e0*/  LDG.E.64 R18, desc[UR8][R18.64] ;  /* 0x0000000812127981 */ /* 0x000ee2000c1e1b00 */
[----:B------:R-:W-:Y:S01]  /*08f0*/  IMAD.WIDE R10, R11, 0x8, R6 ;  /* 0x000000080b0a7825 */ /* 0x000fe200078e0206 */
[----:B------:R-:W-:-:S04]  /*0900*/  IADD3 R14, PT, PT, R3, R14, RZ ;  /* 0x0000000e030e7210 */ /* 0x000fc80007ffe0ff */
[----:B------:R-:W-:Y:S01]  /*0910*/  ISETP.GE.AND P1, PT, R14, UR4, PT ;  /* 0x000000040e007c0c */ /* 0x000fe2000bf26270 */
[----:B---3--:R-:W-:-:S07]  /*0920*/  DADD R22, R18, R20 ;  /* 0x0000000012167229 */ /* 0x008fce0000000014 */
[----:B------:R2:W-:Y:S05]  /*0930*/  STG.E.64 desc[UR8][R10.64], R22 ;  /* 0x000000160a007986 */ /* 0x0005ea000c101b08 */
[----:B------:R-:W-:Y:S05]  /*0940*/  @!P1 BRA `(.L_x_15) ;  /* 0xfffffff800f89947 */ /* 0x000fea000383ffff */
.L_x_14:
[----:B------:R-:W-:Y:S05]  /*0950*/  BSYNC.RECONVERGENT B0 ;  /* 0x0000000000007941 */ /* 0x000fea0003800200 */
.L_x_13:
[----:B------:R-:W-:Y:S04]  /*0960*/  BSSY.RECONVERGENT B0, `(.L_x_16) ;  /* 0x0000021000007945 */ /* 0x000fe80003800200 */
[----:B------:R-:W-:Y:S05]  /*0970*/  @!P0 BRA `(.L_x_17) ;  /* 0x00000000007c8947 */ /* 0x000fea0003800000 */
[----:B--2-4-:R-:W2:Y:S01]  /*0980*/  LDC R17, c[0x0][0x39c] ;  /* 0x0000e700ff117b82 */ /* 0x014ea20000000800 */
[----:B------:R-:W-:Y:S01]  /*0990*/  IMAD.MOV R18, RZ, RZ, -R4 ;  /* 0x000000ffff127224 */ /* 0x000fe200078e0a04 */
[----:B------:R-:W-:-:S06]  /*09a0*/  SHF.L.U32 R16, R2, 0x1, RZ ;  /* 0x0000000102107819 */ /* 0x000fcc00000006ff */
[----:B------:R-:W3:Y:S08]  /*09b0*/  LDC R19, c[0x0][0x3a0] ;  /* 0x0000e800ff137b82 */ /* 0x000ef00000000800 */
[----:B-1----:R-:W1:Y:S08]  /*09c0*/  LDC.64 R6, c[0x0][0x380] ;  /* 0x0000e000ff067b82 */ /* 0x002e700000000a00 */
[----:B0-----:R-:W0:Y:S08]  /*09d0*/  LDC.64 R8, c[0x0][0x388] ;  /* 0x0000e200ff087b82 */ /* 0x001e300000000a00 */
[----:B------:R-:W4:Y:S02]  /*09e0*/  LDC.64 R10, c[0x0][0x390] ;  /* 0x0000e400ff0a7b82 */ /* 0x000f240000000a00 */
.L_x_18:
[----:B------:R-:W-:Y:S02]  /*09f0*/  LOP3.LUT R13, R2, UR5, RZ, 0xc0, !PT ;  /* 0x00000005020d7c12 */ /* 0x000fe4000f8ec0ff */
[----:B---3--:R-:W-:Y:S02]  /*0a00*/  IADD3 R4, PT, PT, R16, -0x1, R19 ;  /* 0xffffffff10047810 */ /* 0x008fe40007ffe013 */
[----:B0-----:R-:W-:-:S03]  /*0a10*/  IADD3 R20, PT, PT, -R13, R16, RZ ;  /* 0x000000100d147210 */ /* 0x001fc60007ffe1ff */
[----:B------:R-:W-:Y:S02]  /*0a20*/  IMAD R4, R13, -0x3, R4 ;  /* 0xfffffffd0d047824 */ /* 0x000fe400078e0204 */
[-C--:B--2---:R-:W-:Y:S02]  /*0a30*/  IMAD R5, R20, R17.reuse, UR7 ;  /* 0x0000000714057e24 */ /* 0x084fe4000f8e0211 */
[----:B------:R-:W-:Y:S02]  /*0a40*/  IMAD R15, R4, R17, UR7 ;  /* 0x00000007040f7e24 */ /* 0x000fe4000f8e0211 */
[----:B-1----:R-:W-:-:S04]  /*0a50*/  IMAD.WIDE R4, R5, 0x8, R6 ;  /* 0x0000000805047825 */ /* 0x002fc800078e0206 */
[----:B------:R-:W-:Y:S02]  /*0a60*/  IMAD.WIDE R14, R15, 0x8, R6 ;  /* 0x000000080f0e7825 */ /* 0x000fe400078e0206 */
[----:B------:R-:W2:Y:S02]  /*0a70*/  LDG.E.64 R4, desc[UR8][R4.64] ;  /* 0x0000000804047981 */ /* 0x000ea4000c1e1b00 */
[----:B------:R-:W-:Y:S02]  /*0a80*/  VIADD R13, R13, UR11 ;  /* 0x0000000b0d0d7c36 */ /* 0x000fe40008000000 */
[----:B------:R-:W2:Y:S02]  /*0a90*/  LDG.E.64 R14, desc[UR8][R14.64] ;  /* 0x000000080e0e7981 */ /* 0x000ea4000c1e1b00 */
[----:B----4-:R-:W-:-:S06]  /*0aa0*/  IMAD.WIDE R12, R13, 0x8, R10 ;  /* 0x000000080d0c7825 */ /* 0x010fcc00078e020a */
[----:B------:R-:W3:Y:S01]  /*0ab0*/  LDG.E.64 R12, desc[UR8][R12.64] ;  /* 0x000000080c0c7981 */ /* 0x000ee2000c1e1b00 */
[----:B------:R-:W-:-:S05]  /*0ac0*/  IADD3 R20, PT, PT, R20, UR10, RZ ;  /* 0x0000000a14147c10 */ /* 0x000fca000fffe0ff */
[----:B------:R-:W-:-:S04]  /*0ad0*/  IMAD R21, R20, R17, UR7 ;  /* 0x0000000714157e24 */ /* 0x000fc8000f8e0211 */
[----:B0-----:R-:W-:Y:S01]  /*0ae0*/  IMAD.WIDE R20, R21, 0x8, R8 ;  /* 0x0000000815147825 */ /* 0x001fe200078e0208 */
[----:B------:R-:W-:-:S04]  /*0af0*/  IADD3 R18, PT, PT, R18, 0x1, RZ ;  /* 0x0000000112127810 */ /* 0x000fc80007ffe0ff */
[----:B------:R-:W-:Y:S01]  /*0b00*/  ISETP.NE.AND P0, PT, R18, RZ, PT ;  /* 0x000000ff1200720c */ /* 0x000fe20003f05270 */
[C---:B------:R-:W-:Y:S01]  /*0b10*/  IMAD.IADD R2, R3.reuse, 0x1, R2 ;  /* 0x0000000103027824 */ /* 0x040fe200078e0202 */
[----:B------:R-:W-:Y:S01]  /*0b20*/  LEA R16, R3, R16, 0x1 ;  /* 0x0000001003107211 */ /* 0x000fe200078e08ff */
[----:B--2---:R-:W-:-:S08]  /*0b30*/  DADD R22, R4, -R14 ;  /* 0x0000000004167229 */ /* 0x004fd0000000080e */
[----:B---3--:R-:W-:-:S07]  /*0b40*/  DMUL R22, R22, R12 ;  /* 0x0000000c16167228 */ /* 0x008fce0000000000 */
[----:B------:R0:W-:Y:S01]  /*0b50*/  STG.E.64 desc[UR8][R20.64], R22 ;  /* 0x0000001614007986 */ /* 0x0001e2000c101b08 */
[----:B------:R-:W-:Y:S05]  /*0b60*/  @P0 BRA `(.L_x_18) ;  /* 0xfffffffc00a00947 */ /* 0x000fea000383ffff */
.L_x_17:
[----:B------:R-:W-:Y:S05]  /*0b70*/  BSYNC.RECONVERGENT B0 ;  /* 0x0000000000007941 */ /* 0x000fea0003800200 */
.L_x_16:
[----:B--2---:R-:W2:Y:S01]  /*0b80*/  LDC R10, c[0x0][0x39c] ;  /* 0x0000e700ff0a7b82 */ /* 0x004ea20000000800 */
[----:B------:R-:W-:Y:S01]  /*0b90*/  ISETP.GE.U32.AND P0, PT, R0, 0x3, PT ;  /* 0x000000030000780c */ /* 0x000fe20003f06070 */
[----:B------:R-:W3:Y:S01]  /*0ba0*/  LDCU UR6, c[0x0][0x3a0] ;  /* 0x00007400ff0677ac */ /* 0x000ee20008000800 */
[----:B------:R-:W2:Y:S05]  /*0bb0*/  LDCU UR12, c[0x0][0x3a8] ;  /* 0x00007500ff0c77ac */ /* 0x000eaa0008000800 */
[----:B-1----:R-:W1:Y:S08]  /*0bc0*/  LDC.64 R6, c[0x0][0x380] ;  /* 0x0000e000ff067b82 */ /* 0x002e700000000a00 */
[----:B0-----:R-:W0:Y:S08]  /*0bd0*/  LDC.64 R8, c[0x0][0x388] ;  /* 0x0000e200ff087b82 */ /* 0x001e300000000a00 */
[----:B------:R-:W0:Y:S01]  /*0be0*/  LDC.64 R4, c[0x0][0x390] ;  /* 0x0000e400ff047b82 */ /* 0x000e220000000a00 */
[----:B--23--:R-:W-:Y:S05]  /*0bf0*/  @!P0 EXIT ;  /* 0x000000000000894d */ /* 0x00cfea0003800000 */
.L_x_19:
[----:B--2---:R-:W-:-:S04]  /*0c00*/  LOP3.LUT R15, R2, UR5, RZ, 0xc0, !PT ;  /* 0x00000005020f7c12 */ /* 0x004fc8000f8ec0ff */
[----:B------:R-:W-:Y:S02]  /*0c10*/  LOP3.LUT R11, RZ, R15, RZ, 0x33, !PT ;  /* 0x0000000fff0b7212 */ /* 0x000fe400078e33ff */
[----:B------:R-:W-:-:S03]  /*0c20*/  IADD3 R0, PT, PT, -R15, R2, RZ ;  /* 0x000000020f007210 */ /* 0x000fc60007ffe1ff */
[----:B------:R-:W-:Y:S01]  /*0c30*/  VIADD R13, R11, UR6 ;  /* 0x000000060b0d7c36 */ /* 0x000fe20008000000 */
[----:B------:R-:W-:-:S04]  /*0c40*/  LEA R11, R0, R15, 0x1 ;  /* 0x0000000f000b7211 */ /* 0x000fc800078e08ff */
[----:B------:R-:W-:Y:S01]  /*0c50*/  LEA R13, R0, R13, 0x1 ;  /* 0x0000000d000d7211 */ /* 0x000fe200078e08ff */
[----:B------:R-:W-:-:S04]  /*0c60*/  IMAD R21, R11, R10, UR7 ;  /* 0x000000070b157e24 */ /* 0x000fc8000f8e020a */
[----:B------:R-:W-:Y:S02]  /*0c70*/  IMAD R13, R13, R10, UR7 ;  /* 0x000000070d0d7e24 */ /* 0x000fe4000f8e020a */
[----:B-1----:R-:W-:-:S04]  /*0c80*/  IMAD.WIDE R20, R21, 0x8, R6 ;  /* 0x0000000815147825 */ /* 0x002fc800078e0206 */
[----:B------:R-:W-:Y:S01]  /*0c90*/  IMAD.WIDE R18, R13, 0x8, R6 ;  /* 0x000000080d127825 */ /* 0x000fe200078e0206 */
[----:B----4-:R1:W2:Y:S03]  /*0ca0*/  LDG.E.64 R16, desc[UR8][R20.64] ;  /* 0x0000000814107981 */ /* 0x0102a6000c1e1b00 */
[----:B------:R-:W-:Y:S02]  /*0cb0*/  VIADD R13, R15, UR12 ;  /* 0x0000000c0f0d7c36 */ /* 0x000fe40008000000 */
[----:B------:R-:W2:Y:S02]  /*0cc0*/  LDG.E.64 R18, desc[UR8][R18.64] ;  /* 0x0000000812127981 */ /* 0x000ea4000c1e1b00 */
[----:B0-----:R-:W-:-:S06]  /*0cd0*/  IMAD.WIDE R12, R13, 0x8, R4 ;  /* 0x000000080d0c7825 */ /* 0x001fcc00078e0204 */
[----:B------:R-:W3:Y:S01]  /*0ce0*/  LDG.E.64 R12, desc[UR8][R12.64] ;  /* 0x000000080c0c7981 */ /* 0x000ee2000c1e1b00 */
[----:B------:R-:W-:-:S04]  /*0cf0*/  IADD3 R2, PT, PT, R3, R2, RZ ;  /* 0x0000000203027210 */ /* 0x000fc80007ffe0ff */
[----:B------:R-:W-:-:S04]  /*0d00*/  LOP3.LUT R15, R2, UR5, RZ, 0xc0, !PT ;  /* 0x00000005020f7c12 */ /* 0x000fc8000f8ec0ff */
[-C--:B------:R-:W-:Y:S02]  /*0d10*/  LOP3.LUT R14, RZ, R15.reuse, RZ, 0x33, !PT ;  /* 0x0000000fff0e7212 */ /* 0x080fe400078e33ff */
[-C--:B------:R-:W-:Y:S02]  /*0d20*/  IADD3 R0, PT, PT, R2, -R15.reuse, RZ ;  /* 0x8000000f02007210 */ /* 0x080fe40007ffe0ff */
[----:B------:R-:W-:Y:S01]  /*0d30*/  IADD3 R25, PT, PT, R14, UR6, RZ ;  /* 0x000000060e197c10 */ /* 0x000fe2000fffe0ff */
[----:B------:R-:W-:Y:S01]  /*0d40*/  VIADD R23, R11, UR10 ;  /* 0x0000000a0b177c36 */ /* 0x000fe20008000000 */
[C---:B------:R-:W-:Y:S02]  /*0d50*/  LEA R11, R0.reuse, R15, 0x1 ;  /* 0x0000000f000b7211 */ /* 0x040fe400078e08ff */
[----:B------:R-:W-:Y:S01]  /*0d60*/  LEA R25, R0, R25, 0x1 ;  /* 0x0000001900197211 */ /* 0x000fe200078e08ff */
[-C--:B------:R-:W-:Y:S02]  /*0d70*/  IMAD R23, R23, R10.reuse, UR7 ;  /* 0x0000000717177e24 */ /* 0x080fe4000f8e020a */
[----:B-1----:R-:W-:-:S02]  /*0d80*/  IMAD R21, R11, R10, UR7 ;  /* 0x000000070b157e24 */ /* 0x002fc4000f8e020a */
[----:B------:R-:W-:Y:S02]  /*0d90*/  IMAD R25, R25, R10, UR7 ;  /* 0x0000000719197e24 */ /* 0x000fe4000f8e020a */
[----:B------:R-:W-:-:S04]  /*0da0*/  IMAD.WIDE R22, R23, 0x8, R8 ;  /* 0x0000000817167825 */ /* 0x000fc800078e0208 */
[----:B------:R-:W-:-:S04]  /*0db0*/  IMAD.WIDE R20, R21, 0x8, R6 ;  /* 0x0000000815147825 */ /* 0x000fc800078e0206 */
[----:B------:R-:W-:Y:S01]  /*0dc0*/  IMAD.WIDE R24, R25, 0x8, R6 ;  /* 0x0000000819187825 */ /* 0x000fe200078e0206 */
[----:B--2---:R-:W-:-:S08]  /*0dd0*/  DADD R16, R16, -R18 ;  /* 0x0000000010107229 */ /* 0x004fd00000000812 */
[----:B---3--:R-:W-:Y:S01]  /*0de0*/  DMUL R12, R16, R12 ;  /* 0x0000000c100c7228 */ /* 0x008fe20000000000 */
[----:B------:R-:W-:-:S06]  /*0df0*/  IADD3 R17, PT, PT, R15, UR12, RZ ;  /* 0x0000000c0f117c10 */ /* 0x000fcc000fffe0ff */
[----:B------:R0:W-:Y:S01]  /*0e00*/  STG.E.64 desc[UR8][R22.64], R12 ;  /* 0x0000000c16007986 */ /* 0x0001e2000c101b08 */
[----:B------:R-:W-:-:S03]  /*0e10*/  IMAD.WIDE R16, R17, 0x8, R4 ;  /* 0x0000000811107825 */ /* 0x000fc600078e0204 */
[----:B------:R1:W2:Y:S04]  /*0e20*/  LDG.E.64 R14, desc[UR8][R24.64] ;  /* 0x00000008180e7981 */ /* 0x0002a8000c1e1b00 */
[----:B------:R-:W2:Y:S04]  /*0e30*/  LDG.E.64 R20, desc[UR8][R20.64] ;  /* 0x0000000814147981 */ /* 0x000ea8000c1e1b00 */
[----:B------:R-:W3:Y:S01]  /*0e40*/  LDG.E.64 R16, desc[UR8][R16.64] ;  /* 0x0000000810107981 */ /* 0x000ee2000c1e1b00 */
[----:B------:R-:W-:-:S05]  /*0e50*/  IMAD.IADD R2, R3, 0x1, R2 ;  /* 0x0000000103027824 */ /* 0x000fca00078e0202 */
[----:B------:R-:W-:-:S04]  /*0e60*/  LOP3.LUT R19, R2, UR5, RZ, 0xc0, !PT ;  /* 0x0000000502137c12 */ /* 0x000fc8000f8ec0ff */
[-C--:B------:R-:W-:Y:S02]  /*0e70*/  LOP3.LUT R18, RZ, R19.reuse, RZ, 0x33, !PT ;  /* 0x00000013ff127212 */ /* 0x080fe400078e33ff */
[-C--:B------:R-:W-:Y:S02]  /*0e80*/  IADD3 R0, PT, PT, R2, -R19.reuse, RZ ;  /* 0x8000001302007210 */ /* 0x080fe40007ffe0ff */
[----:B0-----:R-:W-:Y:S02]  /*0e90*/  IADD3 R23, PT, PT, R18, UR6, RZ ;  /* 0x0000000612177c10 */ /* 0x001fe4000fffe0ff */
[----:B------:R-:W-:Y:S02]  /*0ea0*/  IADD3 R13, PT, PT, R11, UR10, RZ ;  /* 0x0000000a0b0d7c10 */ /* 0x000fe4000fffe0ff */
[C---:B------:R-:W-:Y:S01]  /*0eb0*/  LEA R11, R0.reuse, R19, 0x1 ;  /* 0x00000013000b7211 */ /* 0x040fe200078e08ff */
[----:B------:R-:W-:Y:S02]  /*0ec0*/  IMAD R23, R0, 0x2, R23 ;  /* 0x0000000200177824 */ /* 0x000fe400078e0217 */
[----:B------:R-:W-:-:S02]  /*0ed0*/  IMAD R13, R13, R10, UR7 ;  /* 0x000000070d0d7e24 */ /* 0x000fc4000f8e020a */
[----:B-1----:R-:W-:Y:S02]  /*0ee0*/  IMAD R25, R23, R10, UR7 ;  /* 0x0000000717197e24 */ /* 0x002fe4000f8e020a */
[----:B------:R-:W-:-:S04]  /*0ef0*/  IMAD.WIDE R22, R13, 0x8, R8 ;  /* 0x000000080d167825 */ /* 0x000fc800078e0208 */
[----:B------:R-:W-:Y:S01]  /*0f00*/  IMAD.WIDE R24, R25, 0x8, R6 ;  /* 0x0000000819187825 */ /* 0x000fe200078e0206 */
[----:B--2---:R-:W-:-:S03]  /*0f10*/  DADD R14, R20, -R14 ;  /* 0x00000000140e7229 */ /* 0x004fc6000000080e */
[----:B------:R-:W-:-:S04]  /*0f20*/  IMAD R21, R11, R10, UR7 ;  /* 0x000000070b157e24 */ /* 0x000fc8000f8e020a */
[----:B------:R-:W-:Y:S01]  /*0f30*/  IMAD.WIDE R20, R21, 0x8, R6 ;  /* 0x0000000815147825 */ /* 0x000fe200078e0206 */
[----:B---3--:R-:W-:Y:S01]  /*0f40*/  DMUL R14, R14, R16 ;  /* 0x000000100e0e7228 */ /* 0x008fe20000000000 */
[----:B------:R-:W-:-:S06]  /*0f50*/  IADD3 R17, PT, PT, R19, UR12, RZ ;  /* 0x0000000c13117c10 */ /* 0x000fcc000fffe0ff */
[----:B------:R0:W-:Y:S01]  /*0f60*/  STG.E.64 desc[UR8][R22.64], R14 ;  /* 0x0000000e16007986 */ /* 0x0001e2000c101b08 */
[----:B------:R-:W-:-:S03]  /*0f70*/  IMAD.WIDE R16, R17, 0x8, R4 ;  /* 0x0000000811107825 */ /* 0x000fc600078e0204 */
[----:B------:R-:W2:Y:S04]  /*0f80*/  LDG.E.64 R12, desc[UR8][R24.64] ;  /* 0x00000008180c7981 */ /* 0x000ea8000c1e1b00 */
[----:B------:R-:W2:Y:S04]  /*0f90*/  LDG.E.64 R20, desc[UR8][R20.64] ;  /* 0x0000000814147981 */ /* 0x000ea8000c1e1b00 */
[----:B------:R-:W3:Y:S01]  /*0fa0*/  LDG.E.64 R16, desc[UR8][R16.64] ;  /* 0x0000000810107981 */ /* 0x000ee2000c1e1b00 */
[----:B------:R-:W-:-:S04]  /*0fb0*/  IADD3 R2, PT, PT, R3, R2, RZ ;  /* 0x0000000203027210 */ /* 0x000fc80007ffe0ff */
[----:B------:R-:W-:-:S04]  /*0fc0*/  LOP3.LUT R19, R2, UR5, RZ, 0xc0, !PT ;  /* 0x0000000502137c12 */ /* 0x000fc8000f8ec0ff */
[----:B------:R-:W-:Y:S01]  /*0fd0*/  LOP3.LUT R18, RZ, R19, RZ, 0x33, !PT ;  /* 0x00000013ff127212 */ /* 0x000fe200078e33ff */
[----:B------:R-:W-:-:S03]  /*0fe0*/  IMAD.IADD R0, R2, 0x1, -R19 ;  /* 0x0000000102007824 */ /* 0x000fc600078e0a13 */
[----:B0-----:R-:W-:Y:S02]  /*0ff0*/  IADD3 R23, PT, PT, R18, UR6, RZ ;  /* 0x0000000612177c10 */ /* 0x001fe4000fffe0ff */
[----:B------:R-:W-:Y:S01]  /*1000*/  IADD3 R15, PT, PT, R11, UR10, RZ ;  /* 0x0000000a0b0f7c10 */ /* 0x000fe2000fffe0ff */
[C---:B------:R-:W-:Y:S01]  /*1010*/  IMAD R11, R0.reuse, 0x2, R19 ;  /* 0x00000002000b7824 */ /* 0x040fe200078e0213 */
[----:B------:R-:W-:-:S03]  /*1020*/  LEA R23, R0, R23, 0x1 ;  /* 0x0000001700177211 */ /* 0x000fc600078e08ff */
[----:B------:R-:W-:-:S04]  /*1030*/  IMAD R15, R15, R10, UR7 ;  /* 0x000000070f0f7e24 */ /* 0x000fc8000f8e020a */
[----:B------:R-:W-:Y:S01]  /*1040*/  IMAD.WIDE R14, R15, 0x8, R8 ;  /* 0x000000080f0e7825 */ /* 0x000fe200078e0208 */
[----:B--2---:R-:W-:-:S03]  /*1050*/  DADD R12, R20, -R12 ;  /* 0x00000000140c7229 */ /* 0x004fc6000000080c */
[----:B------:R-:W-:-:S05]  /*1060*/  IMAD R21, R23, R10, UR7 ;  /* 0x0000000717157e24 */ /* 0x000fca000f8e020a */
[----:B---3--:R-:W-:Y:S01]  /*1070*/  DMUL R12, R12, R16 ;  /* 0x000000100c0c7228 */ /* 0x008fe20000000000 */
[----:B------:R-:W-:Y:S02]  /*1080*/  IMAD R17, R11, R10, UR7 ;  /* 0x000000070b117e24 */ /* 0x000fe4000f8e020a */
[----:B------:R-:W-:Y:S01]  /*1090*/  IMAD.WIDE R20, R21, 0x8, R6 ;  /* 0x0000000815147825 */ /* 0x000fe200078e0206 */
[----:B------:R-:W-:-:S03]  /*10a0*/  IADD3 R23, PT, PT, R19, UR12, RZ ;  /* 0x0000000c13177c10 */ /* 0x000fc6000fffe0ff */
[----:B------:R-:W-:Y:S01]  /*10b0*/  IMAD.WIDE R16, R17, 0x8, R6 ;  /* 0x0000000811107825 */ /* 0x000fe200078e0206 */
[----:B------:R2:W-:Y:S04]  /*10c0*/  STG.E.64 desc[UR8][R14.64], R12 ;  /* 0x0000000c0e007986 */ /* 0x0005e8000c101b08 */
[----:B------:R-:W3:Y:S01]  /*10d0*/  LDG.E.64 R20, desc[UR8][R20.64] ;  /* 0x0000000814147981 */ /* 0x000ee2000c1e1b00 */
[----:B------:R-:W-:-:S03]  /*10e0*/  IMAD.WIDE R22, R23, 0x8, R4 ;  /* 0x0000000817167825 */ /* 0x000fc600078e0204 */
[----:B------:R-:W3:Y:S04]  /*10f0*/  LDG.E.64 R16, desc[UR8][R16.64] ;  /* 0x0000000810107981 */ /* 0x000ee8000c1e1b00 */
[----:B------:R-:W4:Y:S01]  /*1100*/  LDG.E.64 R22, desc[UR8][R22.64] ;  /* 0x0000000816167981 */ /* 0x000f22000c1e1b00 */
[----:B------:R-:W-:-:S05]  /*1110*/  IADD3 R11, PT, PT, R11, UR10, RZ ;  /* 0x0000000a0b0b7c10 */ /* 0x000fca000fffe0ff */
[----:B------:R-:W-:-:S04]  /*1120*/  IMAD R11, R11, R10, UR7 ;  /* 0x000000070b0b7e24 */ /* 0x000fc8000f8e020a */
[----:B------:R-:W-:Y:S01]  /*1130*/  IMAD.WIDE R24, R11, 0x8, R8 ;  /* 0x000000080b187825 */ /* 0x000fe200078e0208 */
[----:B------:R-:W-:-:S04]  /*1140*/  IADD3 R2, PT, PT, R3, R2, RZ ;  /* 0x0000000203027210 */ /* 0x000fc80007ffe0ff */
[----:B------:R-:W-:Y:S01]  /*1150*/  ISETP.GE.AND P0, PT, R2, UR4, PT ;  /* 0x0000000402007c0c */ /* 0x000fe2000bf06270 */
[----:B---3--:R-:W-:-:S08]  /*1160*/  DADD R18, R16, -R20 ;  /* 0x0000000010127229 */ /* 0x008fd00000000814 */
[----:B----4-:R-:W-:-:S07]  /*1170*/  DMUL R18, R18, R22 ;  /* 0x0000001612127228 */ /* 0x010fce0000000000 */
[----:B------:R2:W-:Y:S01]  /*1180*/  STG.E.64 desc[UR8][R24.64], R18 ;  /* 0x0000001218007986 */ /* 0x0005e2000c101b08 */
[----:B------:R-:W-:Y:S05]  /*1190*/  @!P0 BRA `(.L_x_19) ;  /* 0xfffffff800988947 */ /* 0x000fea000383ffff */
[----:B------:R-:W-:Y:S05]  /*11a0*/  EXIT ;  /* 0x000000000000794d */ /* 0x000fea0003800000 */
.L_x_20:
        /* <DEDUP_REMOVED lines=13> */
.L_x_61:


//--------------------- .text._Z20computeDctBackward_1IdiEvPKT_PS0_T0_S4_S4_ --------------------------
	.section	.text._Z20computeDctBackward_1IdiEvPKT_PS0_T0_S4_S4_,"ax",@progbits
	.align	128
        .global         _Z20computeDctBackward_1IdiEvPKT_PS0_T0_S4_S4_
        .type           _Z20computeDctBackward_1IdiEvPKT_PS0_T0_S4_S4_,@function
        .size           _Z20computeDctBackward_1IdiEvPKT_PS0_T0_S4_S4_,(.L_x_62 - _Z20computeDctBackward_1IdiEvPKT_PS0_T0_S4_S4_)
        .other          _Z20computeDctBackward_1IdiEvPKT_PS0_T0_S4_S4_,@"STO_CUDA_ENTRY STV_DEFAULT"
_Z20computeDctBackward_1IdiEvPKT_PS0_T0_S4_S4_:
.text._Z20computeDctBackward_1IdiEvPKT_PS0_T0_S4_S4_:
[----:B------:R-:W-:Y:S01]  /*0000*/  LDC R1, c[0x0][0x37c] ;  /* 0x0000df00ff017b82 */ /* 0x000fe20000000800 */
[----:B------:R-:W0:Y:S07]  /*0010*/  S2R R8, SR_TID.X ;  /* 0x0000000000087919 */ /* 0x000e2e0000002100 */
[----:B------:R-:W0:Y:S01]  /*0020*/  S2UR UR6, SR_CTAID.X ;  /* 0x00000000000679c3 */ /* 0x000e220000002500 */
[----:B------:R-:W1:Y:S07]  /*0030*/  LDCU UR5, c[0x0][0x390] ;  /* 0x00007200ff0577ac */ /* 0x000e6e0008000800 */
[----:B------:R-:W0:Y:S08]  /*0040*/  LDC R9, c[0x0][0x360] ;  /* 0x0000d800ff097b82 */ /* 0x000e300000000800 */
[----:B------:R-:W2:Y:S01]  /*0050*/  S2UR UR4, SR_CTAID.Y ;  /* 0x00000000000479c3 */ /* 0x000ea20000002600 */
[----:B-1----:R-:W-:Y:S01]  /*0060*/  USHF.R.S32.HI UR8, URZ, 0x1, UR5 ;  /* 0x00000001ff087899 */ /* 0x002fe20008011405 */
[----:B0-----:R-:W-:-:S05]  /*0070*/  IMAD R8, R9, UR6, R8 ;  /* 0x0000000609087c24 */ /* 0x001fca000f8e0208 */
[----:B------:R-:W-:Y:S01]  /*0080*/  ISETP.GE.AND P0, PT, R8, UR8, PT ;  /* 0x0000000808007c0c */ /* 0x000fe2000bf06270 */
[----:B--2---:R-:W-:-:S12]  /*0090*/  UIMAD UR4, UR4, UR5, URZ ;  /* 0x00000005040472a4 */ /* 0x004fd8000f8e02ff */
[----:B------:R-:W-:Y:S05]  /*00a0*/  @P0 EXIT ;  /* 0x000000000000094d */ /* 0x000fea0003800000 */
[----:B------:R-:W0:Y:S01]  /*00b0*/  LDCU.64 UR6, c[0x0][0x380] ;  /* 0x00007000ff0677ac */ /* 0x000e220008000a00 */
[----:B------:R-:W1:Y:S01]  /*00c0*/  LDC R13, c[0x0][0x398] ;  /* 0x0000e600ff0d7b82 */ /* 0x000e620000000800 */
[----:B------:R-:W2:Y:S01]  /*00d0*/  LDCU UR10, c[0x0][0x370] ;  /* 0x00006e00ff0a77ac */ /* 0x000ea20008000800 */
[----:B------:R-:W3:Y:S06]  /*00e0*/  LDCU UR5, c[0x0][0x394] ;  /* 0x00007280ff0577ac */ /* 0x000eec0008000800 */
[----:B------:R-:W4:Y:S01]  /*00f0*/  LDC R0, c[0x0][0x398] ;  /* 0x0000e600ff007b82 */ /* 0x000f220000000800 */
[----:B------:R-:W-:Y:S01]  /*0100*/  USHF.R.S32.HI UR11, URZ, 0x1f, UR4 ;  /* 0x0000001fff0b7899 */ /* 0x000fe20008011404 */
[----:B------:R-:W1:Y:S01]  /*0110*/  LDCU.64 UR12, c[0x0][0x358] ;  /* 0x00006b00ff0c77ac */ /* 0x000e620008000a00 */
[----:B0-----:R-:W-:Y:S01]  /*0120*/  ULEA UR6, UP0, UR4, UR6, 0x3 ;  /* 0x0000000604067291 */ /* 0x001fe2000f8018ff */
[----:B------:R-:W0:Y:S01]  /*0130*/  LDCU.64 UR14, c[0x0][0x388] ;  /* 0x00007100ff0e77ac */ /* 0x000e220008000a00 */
[----:B--2---:R-:W-:-:S02]  /*0140*/  IMAD R9, R9, UR10, RZ ;  /* 0x0000000a09097c24 */ /* 0x004fc4000f8e02ff */
[----:B------:R-:W-:Y:S01]  /*0150*/  ULEA.HI.X UR7, UR4, UR7, UR11, 0x3, UP0 ;  /* 0x0000000704077291 */ /* 0x000fe200080f1c0b */
[----:B-1----:R-:W-:Y:S01]  /*0160*/  VIADD R13, R13, 0xffffffff ;  /* 0xffffffff0d0d7836 */ /* 0x002fe20000000000 */
[----:B------:R-:W-:Y:S01]  /*0170*/  UIADD3 UR9, UPT, UPT, UR8, -0x1, URZ ;  /* 0xffffffff08097890 */ /* 0x000fe2000fffe0ff */
[----:B------:R-:W-:Y:S01]  /*0180*/  IMAD.U32 R2, RZ, RZ, UR6 ;  /* 0x00000006ff027e24 */ /* 0x000fe2000f8e00ff */
[----:B---3--:R-:W-:Y:S02]  /*0190*/  UIADD3 UR5, UPT, UPT, UR5, -0x1, URZ ;  /* 0xffffffff05057890 */ /* 0x008fe4000fffe0ff */
[----:B0-----:R-:W-:-:S10]  /*01a0*/  MOV R3, UR7 ;  /* 0x0000000700037c02 */ /* 0x001fd40008000f00 */
.L_x_21:
[----:B0-----:R-:W-:-:S05]  /*01b0*/  LOP3.LUT R7, R8, UR9, R13, 0x80, !PT ;  /* 0x0000000908077c12 */ /* 0x001fca000f8e800d */
[----:B------:R-:W-:-:S04]  /*01c0*/  IMAD.IADD R14, R8, 0x1, -R7 ;  /* 0x00000001080e7824 */ /* 0x000fc800078e0a07 */
[----:B------:R-:W-:-:S04]  /*01d0*/  IMAD R6, R14, 0x2, R7 ;  /* 0x000000020e067824 */ /* 0x000fc800078e0207 */
[----:B------:R-:W-:-:S05]  /*01e0*/  IMAD.WIDE R10, R6, 0x8, R2 ;  /* 0x00000008060a7825 */ /* 0x000fca00078e0202 */
[----:B------:R-:W2:Y:S01]  /*01f0*/  LDG.E.64 R4, desc[UR12][R10.64] ;  /* 0x0000000c0a047981 */ /* 0x000ea2000c1e1b00 */
[C---:B------:R-:W-:Y:S01]  /*0200*/  IADD3 R15, PT, PT, R7.reuse, 0x1, RZ ;  /* 0x00000001070f7810 */ /* 0x040fe20007ffe0ff */
[----:B------:R-:W-:-:S03]  /*0210*/  IMAD.IADD R6, R7, 0x1, R6 ;  /* 0x0000000107067824 */ /* 0x000fc600078e0206 */
[----:B----4-:R-:W-:Y:S02]  /*0220*/  ISETP.NE.AND P0, PT, R15, R0, PT ;  /* 0x000000000f00720c */ /* 0x010fe40003f05270 */
[----:B------:R-:W-:-:S04]  /*0230*/  IADD3 R7, P1, PT, R6, UR4, RZ ;  /* 0x0000000406077c10 */ /* 0x000fc8000ff3e0ff */
[----:B------:R-:W-:Y:S02]  /*0240*/  LEA.HI.X.SX32 R12, R6, UR11, 0x1, P1 ;  /* 0x0000000b060c7c11 */ /* 0x000fe400088f0eff */
[----:B------:R-:W-:-:S04]  /*0250*/  LEA R6, P1, R7, UR14, 0x3 ;  /* 0x0000000e07067c11 */ /* 0x000fc8000f8218ff */
[----:B------:R-:W-:Y:S01]  /*0260*/  LEA.HI.X R7, R7, UR15, R12, 0x3, P1 ;  /* 0x0000000f07077c11 */ /* 0x000fe200088f1c0c */
[----:B------:R-:W-:Y:S01]  /*0270*/  @P0 IMAD.WIDE R16, R0, 0x8, R10 ;  /* 0x0000000800100825 */ /* 0x000fe200078e020a */
[----:B------:R-:W-:-:S05]  /*0280*/  @!P0 LEA R15, R14, UR5, 0x1 ;  /* 0x000000050e0f8c11 */ /* 0x000fca000f8e08ff */
[----:B------:R-:W-:Y:S01]  /*0290*/  @!P0 IMAD.WIDE R14, R15, 0x8, R2 ;  /* 0x000000080f0e8825 */ /* 0x000fe200078e0202 */
[----:B--2---:R0:W-:Y:S04]  /*02a0*/  STG.E.64 desc[UR12][R6.64], R4 ;  /* 0x0000000406007986 */ /* 0x0041e8000c101b0c */
[----:B------:R-:W2:Y:S04]  /*02b0*/  @P0 LDG.E.64 R18, desc[UR12][R16.64] ;  /* 0x0000000c10120981 */ /* 0x000ea8000c1e1b00 */
[----:B------:R-:W2:Y:S04]  /*02c0*/  @P0 LDG.E.64 R20, desc[UR12][R16.64+0x8] ;  /* 0x0000080c10140981 */ /* 0x000ea8000c1e1b00 */
[----:B------:R-:W3:Y:S01]  /*02d0*/  @!P0 LDG.E.64 R10, desc[UR12][R14.64] ;  /* 0x0000000c0e0a8981 */ /* 0x000ee2000c1e1b00 */
[----:B------:R-:W-:Y:S01]  /*02e0*/  IADD3 R8, PT, PT, R9, R8, RZ ;  /* 0x0000000809087210 */ /* 0x000fe20007ffe0ff */
[----:B--2---:R-:W-:-:S03]  /*02f0*/  @P0 DADD R10, R18, R20 ;  /* 0x00000000120a0229 */ /* 0x004fc60000000014 */
[----:B------:R-:W-:-:S04]  /*0300*/  ISETP.GE.AND P0, PT, R8, UR8, PT ;  /* 0x0000000808007c0c */ /* 0x000fc8000bf06270 */
[----:B---3--:R0:W-:Y:S09]  /*0310*/  STG.E.64 desc[UR12][R6.64+0x8], R10 ;  /* 0x0000080a06007986 */ /* 0x0081f2000c101b0c */
[----:B------:R-:W-:Y:S05]  /*0320*/  @!P0 BRA `(.L_x_21) ;  /* 0xfffffffc00a08947 */ /* 0x000fea000383ffff */
[----:B------:R-:W-:Y:S05]  /*0330*/  EXIT ;  /* 0x000000000000794d */ /* 0x000fea0003800000 */
.L_x_22:
        /* <DEDUP_REMOVED lines=12> */
.L_x_62:


//--------------------- .text._Z19computeDctForward_1IdiEvPKT_PS0_S2_T0_S4_S4_S4_ --------------------------
	.section	.text._Z19computeDctForward_1IdiEvPKT_PS0_S2_T0_S4_S4_S4_,"ax",@progbits
	.align	128
        .global         _Z19computeDctForward_1IdiEvPKT_PS0_S2_T0_S4_S4_S4_
        .type           _Z19computeDctForward_1IdiEvPKT_PS0_S2_T0_S4_S4_S4_,@function
        .size           _Z19computeDctForward_1IdiEvPKT_PS0_S2_T0_S4_S4_S4_,(.L_x_63 - _Z19computeDctForward_1IdiEvPKT_PS0_S2_T0_S4_S4_S4_)
        .other          _Z19computeDctForward_1IdiEvPKT_PS0_S2_T0_S4_S4_S4_,@"STO_CUDA_ENTRY STV_DEFAULT"
_Z19computeDctForward_1IdiEvPKT_PS0_S2_T0_S4_S4_S4_:
.text._Z19computeDctForward_1IdiEvPKT_PS0_S2_T0_S4_S4_S4_:
[----:B------:R-:W-:Y:S01]  /*0000*/  LDC R1, c[0x0][0x37c] ;  /* 0x0000df00ff017b82 */ /* 0x000fe20000000800 */
[----:B------:R-:W0:Y:S01]  /*0010*/  S2R R11, SR_CTAID.X ;  /* 0x00000000000b7919 */ /* 0x000e220000002500 */
[----:B------:R-:W1:Y:S01]  /*0020*/  LDCU UR5, c[0x0][0x398] ;  /* 0x00007300ff0577ac */ /* 0x000e620008000800 */
[----:B------:R-:W0:Y:S01]  /*0030*/  S2R R4, SR_TID.X ;  /* 0x0000000000047919 */ /* 0x000e220000002100 */
[----:B------:R-:W2:Y:S04]  /*0040*/  LDCU UR4, c[0x0][0x360] ;  /* 0x00006c00ff0477ac */ /* 0x000ea80008000800 */
[----:B------:R-:W2:Y:S01]  /*0050*/  LDC R0, c[0x0][0x370] ;  /* 0x0000dc00ff007b82 */ /* 0x000ea20000000800 */
[----:B------:R-:W3:Y:S01]  /*0060*/  S2R R2, SR_CTAID.Y ;  /* 0x0000000000027919 */ /* 0x000ee20000002600 */
[----:B-1----:R-:W-:Y:S01]  /*0070*/  USHF.R.S32.HI UR6, URZ, 0x1, UR5 ;  /* 0x00000001ff067899 */ /* 0x002fe20008011405 */
[----:B--2---:R-:W-:-:S02]  /*0080*/  IMAD R0, R0, UR4, RZ ;  /* 0x0000000400007c24 */ /* 0x004fc4000f8e02ff */
[----:B0-----:R-:W-:Y:S02]  /*0090*/  IMAD R11, R11, UR4, R4 ;  /* 0x000000040b0b7c24 */ /* 0x001fe4000f8e0204 */
[----:B---3--:R-:W-:-:S03]  /*00a0*/  IMAD R2, R2, UR5, RZ ;  /* 0x0000000502027c24 */ /* 0x008fc6000f8e02ff */
[----:B------:R-:W-:-:S13]  /*00b0*/  ISETP.GE.AND P0, PT, R11, UR6, PT ;  /* 0x000000060b007c0c */ /* 0x000fda000bf06270 */
[----:B------:R-:W-:Y:S05]  /*00c0*/  @P0 EXIT ;  /* 0x000000000000094d */ /* 0x000fea0003800000 */
[----:B------:R-:W0:Y:S01]  /*00d0*/  I2F.U32.RP R7, R0 ;  /* 0x0000000000077306 */ /* 0x000e220000209000 */
[C---:B------:R-:W-:Y:S01]  /*00e0*/  IADD3 R3, PT, PT, R0.reuse, R11, RZ ;  /* 0x0000000b00037210 */ /* 0x040fe20007ffe0ff */
[----:B------:R-:W-:Y:S01]  /*00f0*/  IMAD.MOV R9, RZ, RZ, -R0 ;  /* 0x000000ffff097224 */ /* 0x000fe200078e0a00 */
[----:B------:R-:W-:Y:S01]  /*0100*/  ISETP.NE.U32.AND P2, PT, R0, RZ, PT ;  /* 0x000000ff0000720c */ /* 0x000fe20003f45070 */
[----:B------:R-:W1:Y:S01]  /*0110*/  LDCU UR7, c[0x0][0x3a0] ;  /* 0x00007400ff0777ac */ /* 0x000e620008000800 */
[C---:B------:R-:W-:Y:S01]  /*0120*/  ISETP.GE.AND P0, PT, R3.reuse, UR6, PT ;  /* 0x0000000603007c0c */ /* 0x040fe2000bf06270 */
[----:B------:R-:W-:Y:S01]  /*0130*/  BSSY.RECONVERGENT B0, `(.L_x_23) ;  /* 0x000003e000007945 */ /* 0x000fe20003800200 */
[----:B------:R-:W-:Y:S01]  /*0140*/  VIMNMX R6, PT, PT, R3, UR6, !PT ;  /* 0x0000000603067c48 */ /* 0x000fe2000ffe0100 */
[----:B------:R-:W-:Y:S01]  /*0150*/  UIADD3 UR4, UPT, UPT, UR6, -0x1, URZ ;  /* 0xffffffff06047890 */ /* 0x000fe2000fffe0ff */
[----:B------:R-:W-:Y:S01]  /*0160*/  SEL R10, RZ, 0x1, P0 ;  /* 0x00000001ff0a7807 */ /* 0x000fe20000000000 */
[----:B------:R-:W2:Y:S03]  /*0170*/  LDCU UR11, c[0x0][0x39c] ;  /* 0x00007380ff0b77ac */ /* 0x000ea60008000800 */
[----:B------:R-:W-:Y:S01]  /*0180*/  IADD3 R3, PT, PT, R6, -R3, -R10 ;  /* 0x8000000306037210 */ /* 0x000fe20007ffe80a */
[----:B------:R-:W3:Y:S01]  /*0190*/  LDCU UR10, c[0x0][0x3a4] ;  /* 0x00007480ff0a77ac */ /* 0x000ee20008000800 */
[----:B0-----:R-:W0:Y:S01]  /*01a0*/  MUFU.RCP R7, R7 ;  /* 0x0000000700077308 */ /* 0x001e220000001000 */
[----:B------:R-:W4:Y:S01]  /*01b0*/  LDCU UR12, c[0x0][0x39c] ;  /* 0x00007380ff0c77ac */ /* 0x000f220008000800 */
[----:B-1----:R-:W-:Y:S01]  /*01c0*/  UIADD3 UR5, UPT, UPT, UR7, -0x1, URZ ;  /* 0xffffffff07057890 */ /* 0x002fe2000fffe0ff */
[----:B------:R-:W1:Y:S01]  /*01d0*/  LDCU UR13, c[0x0][0x3a4] ;  /* 0x00007480ff0d77ac */ /* 0x000e620008000800 */
[----:B------:R-:W1:Y:S01]  /*01e0*/  LDCU.64 UR8, c[0x0][0x358] ;  /* 0x00006b00ff0877ac */ /* 0x000e620008000a00 */
[----:B0-----:R-:W-:Y:S01]  /*01f0*/  IADD3 R4, PT, PT, R7, 0xffffffe, RZ ;  /* 0x0ffffffe07047810 */ /* 0x001fe20007ffe0ff */
[----:B------:R-:W-:Y:S01]  /*0200*/  ULOP3.LUT UR4, UR5, UR4, URZ, 0xc0, !UPT ;  /* 0x0000000405047292 */ /* 0x000fe2000f8ec0ff */
[----:B------:R-:W0:Y:S02]  /*0210*/  LDC.64 R6, c[0x0][0x380] ;  /* 0x0000e000ff067b82 */ /* 0x000e240000000a00 */
[----:B------:R5:W2:Y:S02]  /*0220*/  F2I.FTZ.U32.TRUNC.NTZ R5, R4 ;  /* 0x0000000400057305 */ /* 0x000aa4000021f000 */
[----:B-----5:R-:W-:-:S02]  /*0230*/  IMAD.MOV.U32 R4, RZ, RZ, RZ ;  /* 0x000000ffff047224 */ /* 0x020fc400078e00ff */
[----:B--2---:R-:W-:-:S04]  /*0240*/  IMAD R9, R9, R5, RZ ;  /* 0x0000000509097224 */ /* 0x004fc800078e02ff */
[----:B------:R-:W-:-:S04]  /*0250*/  IMAD.HI.U32 R8, R5, R9, R4 ;  /* 0x0000000905087227 */ /* 0x000fc800078e0004 */
[----:B0-----:R-:W-:-:S04]  /*0260*/  IMAD.WIDE R6, R2, 0x8, R6 ;  /* 0x0000000802067825 */ /* 0x001fc800078e0206 */
[----:B------:R-:W-:Y:S02]  /*0270*/  IMAD.HI.U32 R5, R8, R3, RZ ;  /* 0x0000000308057227 */ /* 0x000fe400078e00ff */
[----:B------:R-:W0:Y:S03]  /*0280*/  LDC.64 R8, c[0x0][0x388] ;  /* 0x0000e200ff087b82 */ /* 0x000e260000000a00 */
[----:B------:R-:W-:-:S05]  /*0290*/  IADD3 R4, PT, PT, -R5, RZ, RZ ;  /* 0x000000ff05047210 */ /* 0x000fca0007ffe1ff */
[----:B------:R-:W-:-:S05]  /*02a0*/  IMAD R3, R0, R4, R3 ;  /* 0x0000000400037224 */ /* 0x000fca00078e0203 */
[----:B------:R-:W-:-:S13]  /*02b0*/  ISETP.GE.U32.AND P0, PT, R3, R0, PT ;  /* 0x000000000300720c */ /* 0x000fda0003f06070 */
[----:B------:R-:W-:Y:S01]  /*02c0*/  @P0 IMAD.IADD R3, R3, 0x1, -R0 ;  /* 0x0000000103030824 */ /* 0x000fe200078e0a00 */
[----:B------:R-:W-:-:S04]  /*02d0*/  @P0 IADD3 R5, PT, PT, R5, 0x1, RZ ;  /* 0x0000000105050810 */ /* 0x000fc80007ffe0ff */
[----:B------:R-:W-:-:S13]  /*02e0*/  ISETP.GE.U32.AND P1, PT, R3, R0, PT ;  /* 0x000000000300720c */ /* 0x000fda0003f26070 */
[----:B------:R-:W-:Y:S01]  /*02f0*/  @P1 VIADD R5, R5, 0x1 ;  /* 0x0000000105051836 */ /* 0x000fe20000000000 */
[----:B------:R-:W-:-:S04]  /*0300*/  @!P2 LOP3.LUT R5, RZ, R0, RZ, 0x33, !PT ;  /* 0x00000000ff05a212 */ /* 0x000fc800078e33ff */
[----:B------:R-:W-:Y:S02]  /*0310*/  IADD3 R10, PT, PT, R10, R5, RZ ;  /* 0x000000050a0a7210 */ /* 0x000fe40007ffe0ff */
[----:B------:R-:W2:Y:S02]  /*0320*/  LDC.64 R4, c[0x0][0x390] ;  /* 0x0000e400ff047b82 */ /* 0x000ea40000000a00 */
[C---:B------:R-:W-:Y:S02]  /*0330*/  LOP3.LUT R3, R10.reuse, 0x3, RZ, 0xc0, !PT ;  /* 0x000000030a037812 */ /* 0x040fe400078ec0ff */
[C---:B------:R-:W-:Y:S02]  /*0340*/  ISETP.GE.U32.AND P1, PT, R10.reuse, 0x3, PT ;  /* 0x000000030a00780c */ /* 0x040fe40003f26070 */
[C---:B------:R-:W-:Y:S02]  /*0350*/  ISETP.NE.AND P3, PT, R3.reuse, 0x3, PT ;  /* 0x000000030300780c */ /* 0x040fe40003f65270 */
[C---:B------:R-:W-:Y:S01]  /*0360*/  ISETP.GE.U32.AND P2, PT, R10.reuse, 0x3, PT ;  /* 0x000000030a00780c */ /* 0x040fe20003f46070 */
[----:B------:R-:W-:Y:S01]  /*0370*/  VIADD R10, R10, 0x1 ;  /* 0x000000010a0a7836 */ /* 0x000fe20000000000 */
[----:B------:R-:W-:Y:S01]  /*0380*/  ISETP.NE.AND P0, PT, R3, 0x3, PT ;  /* 0x000000030300780c */ /* 0x000fe20003f05270 */
[----:B0-----:R-:W-:Y:S01]  /*0390*/  IMAD.WIDE R2, R2, 0x8, R8 ;  /* 0x0000000802027825 */ /* 0x001fe200078e0208 */
[----:B------:R-:W-:-:S02]  /*03a0*/  MOV R9, R11 ;  /* 0x0000000b00097202 */ /* 0x000fc40000000f00 */
[----:B------:R-:W-:-:S05]  /*03b0*/  LOP3.LUT R10, R10, 0x3, RZ, 0xc0, !PT ;  /* 0x000000030a0a7812 */ /* 0x000fca00078ec0ff */
[----:B-1-34-:R-:W-:Y:S05]  /*03c0*/  @!P3 BRA `(.L_x_24) ;  /* 0x000000000050b947 */ /* 0x01afea0003800000 */
[----:B------:R-:W0:Y:S01]  /*03d0*/  LDC R20, c[0x0][0x39c] ;  /* 0x0000e700ff147b82 */ /* 0x000e220000000800 */
[----:B------:R-:W-:Y:S01]  /*03e0*/  IMAD.SHL.U32 R21, R11, 0x2, RZ ;  /* 0x000000020b157824 */ /* 0x000fe200078e00ff */
[----:B------:R-:W-:Y:S01]  /*03f0*/  IADD3 R8, PT, PT, -R10, RZ, RZ ;  /* 0x000000ff0a087210 */ /* 0x000fe20007ffe1ff */
[----:B------:R-:W-:-:S07]  /*0400*/  IMAD.MOV.U32 R9, RZ, RZ, R11 ;  /* 0x000000ffff097224 */ /* 0x000fce00078e000b */
.L_x_25:
[----:B------:R-:W-:Y:S02]  /*0410*/  LOP3.LUT R12, R9, UR4, RZ, 0xc0, !PT ;  /* 0x00000004090c7c12 */ /* 0x000fe4000f8ec0ff */
[----:B0-----:R-:W-:Y:S02]  /*0420*/  IADD3 R13, PT, PT, R21, -0x1, R20 ;  /* 0xffffffff150d7810 */ /* 0x001fe40007ffe014 */
[----:B-1----:R-:W-:-:S03]  /*0430*/  IADD3 R19, PT, PT, -R12, R21, RZ ;  /* 0x000000150c137210 */ /* 0x002fc60007ffe1ff */
[----:B------:R-:W-:-:S04]  /*0440*/  IMAD R13, R12, -0x3, R13 ;  /* 0xfffffffd0c0d7824 */ /* 0x000fc800078e020d */
[----:B------:R-:W-:-:S04]  /*0450*/  IMAD.WIDE R14, R13, 0x8, R6 ;  /* 0x000000080d0e7825 */ /* 0x000fc800078e0206 */
[C---:B------:R-:W-:Y:S02]  /*0460*/  IMAD.WIDE R12, R19.reuse, 0x8, R6 ;  /* 0x00000008130c7825 */ /* 0x040fe400078e0206 */
[----:B------:R-:W3:Y:S04]  /*0470*/  LDG.E.64 R14, desc[UR8][R14.64] ;  /* 0x000000080e0e7981 */ /* 0x000ee8000c1e1b00 */
[----:B------:R-:W3:Y:S01]  /*0480*/  LDG.E.64 R12, desc[UR8][R12.64] ;  /* 0x000000080c0c7981 */ /* 0x000ee2000c1e1b00 */
[----:B------:R-:W-:Y:S01]  /*0490*/  IMAD.WIDE R18, R19, 0x8, R2 ;  /* 0x0000000813127825 */ /* 0x000fe200078e0202 */
[----:B------:R-:W-:-:S03]  /*04a0*/  IADD3 R9, PT, PT, R0, R9, RZ ;  /* 0x0000000900097210 */ /* 0x000fc60007ffe0ff */
[----:B------:R-:W-:Y:S02]  /*04b0*/  VIADD R8, R8, 0x1 ;  /* 0x0000000108087836 */ /* 0x000fe40000000000 */
[----:B------:R-:W-:-:S03]  /*04c0*/  IMAD R21, R0, 0x2, R21 ;  /* 0x0000000200157824 */ /* 0x000fc600078e0215 */
[----:B------:R-:W-:Y:S01]  /*04d0*/  ISETP.NE.AND P3, PT, R8, RZ, PT ;  /* 0x000000ff0800720c */ /* 0x000fe20003f65270 */
[----:B---3--:R-:W-:-:S07]  /*04e0*/  DADD R16, R12, R14 ;  /* 0x000000000c107229 */ /* 0x008fce000000000e */
[----:B------:R1:W-:Y:S05]  /*04f0*/  STG.E.64 desc[UR8][R18.64], R16 ;  /* 0x0000001012007986 */ /* 0x0003ea000c101b08 */
[----:B------:R-:W-:Y:S05]  /*0500*/  @P3 BRA `(.L_x_25) ;  /* 0xfffffffc00c03947 */ /* 0x000fea000383ffff */
.L_x_24:
[----:B------:R-:W-:Y:S05]  /*0510*/  BSYNC.RECONVERGENT B0 ;  /* 0x0000000000007941 */ /* 0x000fea0003800200 */
.L_x_23:
[----:B------:R-:W-:Y:S04]  /*0520*/  BSSY.RECONVERGENT B0, `(.L_x_26) ;  /* 0x000003c000007945 */ /* 0x000fe80003800200 */
[----:B------:R-:W-:Y:S05]  /*0530*/  @!P1 BRA `(.L_x_27) ;  /* 0x0000000000e89947 */ /* 0x000fea0003800000 */
.L_x_28:
[----:B01----:R-:W-:-:S04]  /*0540*/  LOP3.LUT R19, R9, UR4, RZ, 0xc0, !PT ;  /* 0x0000000409137c12 */ /* 0x003fc8000f8ec0ff */
[----:B------:R-:W-:Y:S02]  /*0550*/  LOP3.LUT R12, RZ, R19, RZ, 0x33, !PT ;  /* 0x00000013ff0c7212 */ /* 0x000fe400078e33ff */
[----:B------:R-:W-:-:S03]  /*0560*/  IADD3 R8, PT, PT, -R19, R9, RZ ;  /* 0x0000000913087210 */ /* 0x000fc60007ffe1ff */
[----:B------:R-:W-:Y:S01]  /*0570*/  VIADD R13, R12, UR11 ;  /* 0x0000000b0c0d7c36 */ /* 0x000fe20008000000 */
[----:B------:R-:W-:-:S03]  /*0580*/  LEA R19, R8, R19, 0x1 ;  /* 0x0000001308137211 */ /* 0x000fc600078e08ff */
[----:B------:R-:W-:Y:S02]  /*0590*/  IMAD R13, R8, 0x2, R13 ;  /* 0x00000002080d7824 */ /* 0x000fe400078e020d */
[----:B------:R-:W-:-:S04]  /*05a0*/  IMAD.WIDE R14, R19, 0x8, R6 ;  /* 0x00000008130e7825 */ /* 0x000fc800078e0206 */
[----:B------:R-:W-:Y:S02]  /*05b0*/  IMAD.WIDE R16, R13, 0x8, R6 ;  /* 0x000000080d107825 */ /* 0x000fe400078e0206 */
[----:B------:R-:W3:Y:S04]  /*05c0*/  LDG.E.64 R14, desc[UR8][R14.64] ;  /* 0x000000080e0e7981 */ /* 0x000ee8000c1e1b00 */
[----:B------:R-:W3:Y:S01]  /*05d0*/  LDG.E.64 R16, desc[UR8][R16.64] ;  /* 0x0000000810107981 */ /* 0x000ee2000c1e1b00 */
[----:B------:R-:W-:Y:S01]  /*05e0*/  IADD3 R13, PT, PT, R0, R9, RZ ;  /* 0x00000009000d7210 */ /* 0x000fe20007ffe0ff */
[----:B------:R-:W-:-:S03]  /*05f0*/  IMAD.WIDE R22, R19, 0x8, R2 ;  /* 0x0000000813167825 */ /* 0x000fc600078e0202 */
[----:B------:R-:W-:-:S04]  /*0600*/  LOP3.LUT R8, R13, UR4, RZ, 0xc0, !PT ;  /* 0x000000040d087c12 */ /* 0x000fc8000f8ec0ff */
[----:B------:R-:W-:Y:S01]  /*0610*/  LOP3.LUT R12, RZ, R8, RZ, 0x33, !PT ;  /* 0x00000008ff0c7212 */ /* 0x000fe200078e33ff */
[----:B------:R-:W-:-:S03]  /*0620*/  IMAD.IADD R9, R13, 0x1, -R8 ;  /* 0x000000010d097824 */ /* 0x000fc600078e0a08 */
[----:B------:R-:W-:-:S05]  /*0630*/  IADD3 R12, PT, PT, R12, UR11, RZ ;  /* 0x0000000b0c0c7c10 */ /* 0x000fca000fffe0ff */
[C---:B------:R-:W-:Y:S01]  /*0640*/  IMAD R25, R9.reuse, 0x2, R12 ;  /* 0x0000000209197824 */ /* 0x040fe200078e020c */
[----:B------:R-:W-:-:S05]  /*0650*/  LEA R9, R9, R8, 0x1 ;  /* 0x0000000809097211 */ /* 0x000fca00078e08ff */
[----:B------:R-:W-:Y:S01]  /*0660*/  IMAD.WIDE R18, R9, 0x8, R6 ;  /* 0x0000000809127825 */ /* 0x000fe200078e0206 */
[----:B---3--:R-:W-:-:S03]  /*0670*/  DADD R20, R14, R16 ;  /* 0x000000000e147229 */ /* 0x008fc60000000010 */
[----:B------:R-:W-:-:S04]  /*0680*/  IMAD.WIDE R14, R25, 0x8, R6 ;  /* 0x00000008190e7825 */ /* 0x000fc800078e0206 */
[----:B------:R0:W-:Y:S04]  /*0690*/  STG.E.64 desc[UR8][R22.64], R20 ;  /* 0x0000001416007986 */ /* 0x0001e8000c101b08 */
[----:B------:R-:W3:Y:S04]  /*06a0*/  LDG.E.64 R14, desc[UR8][R14.64] ;  /* 0x000000080e0e7981 */ /* 0x000ee8000c1e1b00 */
[----:B------:R-:W3:Y:S01]  /*06b0*/  LDG.E.64 R18, desc[UR8][R18.64] ;  /* 0x0000000812127981 */ /* 0x000ee2000c1e1b00 */
[----:B------:R-:W-:-:S05]  /*06c0*/  IMAD.IADD R17, R0, 0x1, R13 ;  /* 0x0000000100117824 */ /* 0x000fca00078e020d */
[----:B------:R-:W-:Y:S01]  /*06d0*/  LOP3.LUT R8, R17, UR4, RZ, 0xc0, !PT ;  /* 0x0000000411087c12 */ /* 0x000fe2000f8ec0ff */
[----:B0-----:R-:W-:-:S03]  /*06e0*/  IMAD.WIDE R22, R9, 0x8, R2 ;  /* 0x0000000809167825 */ /* 0x001fc600078e0202 */
[-C--:B------:R-:W-:Y:S02]  /*06f0*/  LOP3.LUT R12, RZ, R8.reuse, RZ, 0x33, !PT ;  /* 0x00000008ff0c7212 */ /* 0x080fe400078e33ff */
[----:B------:R-:W-:-:S03]  /*0700*/  IADD3 R13, PT, PT, R17, -R8, RZ ;  /* 0x80000008110d7210 */ /* 0x000fc60007ffe0ff */
[----:B------:R-:W-:-:S05]  /*0710*/  VIADD R12, R12, UR11 ;  /* 0x0000000b0c0c7c36 */ /* 0x000fca0008000000 */
[C---:B------:R-:W-:Y:S01]  /*0720*/  LEA R27, R13.reuse, R12, 0x1 ;  /* 0x0000000c0d1b7211 */ /* 0x040fe200078e08ff */
[----:B------:R-:W-:-:S04]  /*0730*/  IMAD R13, R13, 0x2, R8 ;  /* 0x000000020d0d7824 */ /* 0x000fc800078e0208 */
[----:B------:R-:W-:-:S04]  /*0740*/  IMAD.WIDE R20, R13, 0x8, R6 ;  /* 0x000000080d147825 */ /* 0x000fc800078e0206 */
[----:B------:R-:W-:Y:S01]  /*0750*/  IMAD.WIDE R26, R27, 0x8, R6 ;  /* 0x000000081b1a7825 */ /* 0x000fe200078e0206 */
[----:B---3--:R-:W-:-:S07]  /*0760*/  DADD R24, R18, R14 ;  /* 0x0000000012187229 */ /* 0x008fce000000000e */
[----:B------:R0:W-:Y:S04]  /*0770*/  STG.E.64 desc[UR8][R22.64], R24 ;  /* 0x0000001816007986 */ /* 0x0001e8000c101b08 */
[----:B------:R-:W3:Y:S04]  /*0780*/  LDG.E.64 R18, desc[UR8][R26.64] ;  /* 0x000000081a127981 */ /* 0x000ee8000c1e1b00 */
[----:B------:R-:W3:Y:S01]  /*0790*/  LDG.E.64 R20, desc[UR8][R20.64] ;  /* 0x0000000814147981 */ /* 0x000ee2000c1e1b00 */
[----:B------:R-:W-:-:S04]  /*07a0*/  IADD3 R9, PT, PT, R0, R17, RZ ;  /* 0x0000001100097210 */ /* 0x000fc80007ffe0ff */
[----:B------:R-:W-:-:S04]  /*07b0*/  LOP3.LUT R8, R9, UR4, RZ, 0xc0, !PT ;  /* 0x0000000409087c12 */ /* 0x000fc8000f8ec0ff */
[----:B------:R-:W-:Y:S01]  /*07c0*/  LOP3.LUT R12, RZ, R8, RZ, 0x33, !PT ;  /* 0x00000008ff0c7212 */ /* 0x000fe200078e33ff */
[----:B------:R-:W-:-:S03]  /*07d0*/  IMAD.IADD R15, R9, 0x1, -R8 ;  /* 0x00000001090f7824 */ /* 0x000fc600078e0a08 */
[----:B------:R-:W-:-:S05]  /*07e0*/  IADD3 R12, PT, PT, R12, UR11, RZ ;  /* 0x0000000b0c0c7c10 */ /* 0x000fca000fffe0ff */
[C---:B------:R-:W-:Y:S01]  /*07f0*/  IMAD R17, R15.reuse, 0x2, R12 ;  /* 0x000000020f117824 */ /* 0x040fe200078e020c */
[----:B------:R-:W-:Y:S01]  /*0800*/  LEA R15, R15, R8, 0x1 ;  /* 0x000000080f0f7211 */ /* 0x000fe200078e08ff */
[----:B------:R-:W-:-:S04]  /*0810*/  IMAD.WIDE R12, R13, 0x8, R2 ;  /* 0x000000080d0c7825 */ /* 0x000fc800078e0202 */
[----:B0-----:R-:W-:-:S04]  /*0820*/  IMAD.WIDE R22, R17, 0x8, R6 ;  /* 0x0000000811167825 */ /* 0x001fc800078e0206 */
[----:B------:R-:W-:Y:S01]  /*0830*/  IMAD.WIDE R16, R15, 0x8, R6 ;  /* 0x000000080f107825 */ /* 0x000fe200078e0206 */
[----:B---3--:R-:W-:-:S07]  /*0840*/  DADD R18, R20, R18 ;  /* 0x0000000014127229 */ /* 0x008fce0000000012 */
[----:B------:R0:W-:Y:S04]  /*0850*/  STG.E.64 desc[UR8][R12.64], R18 ;  /* 0x000000120c007986 */ /* 0x0001e8000c101b08 */
[----:B------:R-:W3:Y:S04]  /*0860*/  LDG.E.64 R22, desc[UR8][R22.64] ;  /* 0x0000000816167981 */ /* 0x000ee8000c1e1b00 */
[----:B------:R-:W3:Y:S01]  /*0870*/  LDG.E.64 R16, desc[UR8][R16.64] ;  /* 0x0000000810107981 */ /* 0x000ee2000c1e1b00 */
[----:B------:R-:W-:-:S04]  /*0880*/  IMAD.WIDE R14, R15, 0x8, R2 ;  /* 0x000000080f0e7825 */ /* 0x000fc800078e0202 */
[----:B------:R-:W-:-:S05]  /*0890*/  IMAD.IADD R9, R0, 0x1, R9 ;  /* 0x0000000100097824 */ /* 0x000fca00078e0209 */
[----:B------:R-:W-:Y:S01]  /*08a0*/  ISETP.GE.AND P1, PT, R9, UR6, PT ;  /* 0x0000000609007c0c */ /* 0x000fe2000bf26270 */
[----:B---3--:R-:W-:-:S07]  /*08b0*/  DADD R20, R16, R22 ;  /* 0x0000000010147229 */ /* 0x008fce0000000016 */
[----:B------:R0:W-:Y:S05]  /*08c0*/  STG.E.64 desc[UR8][R14.64], R20 ;  /* 0x000000140e007986 */ /* 0x0001ea000c101b08 */
[----:B------:R-:W-:Y:S05]  /*08d0*/  @!P1 BRA `(.L_x_28) ;  /* 0xfffffffc00189947 */ /* 0x000fea000383ffff */
.L_x_27:
[----:B------:R-:W-:Y:S05]  /*08e0*/  BSYNC.RECONVERGENT B0 ;  /* 0x0000000000007941 */ /* 0x000fea0003800200 */
.L_x_26:
[----:B------:R-:W-:Y:S04]  /*08f0*/  BSSY.RECONVERGENT B0, `(.L_x_29) ;  /* 0x000001b000007945 */ /* 0x000fe80003800200 */
[----:B------:R-:W-:Y:S05]  /*0900*/  @!P0 BRA `(.L_x_30) ;  /* 0x0000000000648947 */ /* 0x000fea0003800000 */
[----:B0-----:R-:W0:Y:S01]  /*0910*/  LDC R14, c[0x0][0x39c] ;  /* 0x0000e700ff0e7b82 */ /* 0x001e220000000800 */
[----:B------:R-:W-:Y:S01]  /*0920*/  IADD3 R10, PT, PT, -R10, RZ, RZ ;  /* 0x000000ff0a0a7210 */ /* 0x000fe20007ffe1ff */
[----:B------:R-:W-:-:S06]  /*0930*/  IMAD.SHL.U32 R15, R11, 0x2, RZ ;  /* 0x000000020b0f7824 */ /* 0x000fcc00078e00ff */
[----:B------:R-:W3:Y:S02]  /*0940*/  LDC.64 R8, c[0x0][0x390] ;  /* 0x0000e400ff087b82 */ /* 0x000ee40000000a00 */
.L_x_31:
[----:B-1--4-:R-:W-:Y:S02]  /*0950*/  LOP3.LUT R16, R11, UR4, RZ, 0xc0, !PT ;  /* 0x000000040b107c12 */ /* 0x012fe4000f8ec0ff */
[----:B0-----:R-:W-:Y:S02]  /*0960*/  IADD3 R13, PT, PT, R15, -0x1, R14 ;  /* 0xffffffff0f0d7810 */ /* 0x001fe40007ffe00e */
[C---:B------:R-:W-:Y:S01]  /*0970*/  IADD3 R17, PT, PT, -R16.reuse, R15, RZ ;  /* 0x0000000f10117210 */ /* 0x040fe20007ffe1ff */
[C---:B------:R-:W-:Y:S02]  /*0980*/  VIADD R21, R16.reuse, UR10 ;  /* 0x0000000a10157c36 */ /* 0x040fe40008000000 */
[----:B------:R-:W-:Y:S02]  /*0990*/  IMAD R19, R16, -0x3, R13 ;  /* 0xfffffffd10137824 */ /* 0x000fe400078e020d */
[----:B------:R-:W-:-:S04]  /*09a0*/  IMAD.WIDE R12, R17, 0x8, R6 ;  /* 0x00000008110c7825 */ /* 0x000fc800078e0206 */
[----:B------:R-:W-:Y:S02]  /*09b0*/  IMAD.WIDE R18, R19, 0x8, R6 ;  /* 0x0000000813127825 */ /* 0x000fe400078e0206 */
[----:B------:R-:W4:Y:S02]  /*09c0*/  LDG.E.64 R12, desc[UR8][R12.64] ;  /* 0x000000080c0c7981 */ /* 0x000f24000c1e1b00 */
[----:B---3--:R-:W-:Y:S02]  /*09d0*/  IMAD.WIDE R20, R21, 0x8, R8 ;  /* 0x0000000815147825 */ /* 0x008fe400078e0208 */
[----:B------:R-:W4:Y:S04]  /*09e0*/  LDG.E.64 R18, desc[UR8][R18.64] ;  /* 0x0000000812127981 */ /* 0x000f28000c1e1b00 */
[----:B------:R-:W3:Y:S01]  /*09f0*/  LDG.E.64 R20, desc[UR8][R20.64] ;  /* 0x0000000814147981 */ /* 0x000ee2000c1e1b00 */
[----:B------:R-:W-:Y:S01]  /*0a00*/  IADD3 R17, PT, PT, R17, UR7, RZ ;  /* 0x0000000711117c10 */ /* 0x000fe2000fffe0ff */
[----:B------:R-:W-:Y:S01]  /*0a10*/  VIADD R10, R10, 0x1 ;  /* 0x000000010a0a7836 */ /* 0x000fe20000000000 */
[C---:B------:R-:W-:Y:S01]  /*0a20*/  IADD3 R11, PT, PT, R0.reuse, R11, RZ ;  /* 0x0000000b000b7210 */ /* 0x040fe20007ffe0ff */
[----:B------:R-:W-:-:S02]  /*0a30*/  IMAD R15, R0, 0x2, R15 ;  /* 0x00000002000f7824 */ /* 0x000fc400078e020f */
[----:B------:R-:W-:Y:S01]  /*0a40*/  IMAD.WIDE R16, R17, 0x8, R2 ;  /* 0x0000000811107825 */ /* 0x000fe200078e0202 */
[----:B------:R-:W-:Y:S01]  /*0a50*/  ISETP.NE.AND P0, PT, R10, RZ, PT ;  /* 0x000000ff0a00720c */ /* 0x000fe20003f05270 */
[----:B----4-:R-:W-:-:S08]  /*0a60*/  DADD R22, R12, -R18 ;  /* 0x000000000c167229 */ /* 0x010fd00000000812 */
[----:B---3--:R-:W-:-:S07]  /*0a70*/  DMUL R22, R22, R20 ;  /* 0x0000001416167228 */ /* 0x008fce0000000000 */
[----:B------:R4:W-:Y:S01]  /*0a80*/  STG.E.64 desc[UR8][R16.64], R22 ;  /* 0x0000001610007986 */ /* 0x0009e2000c101b08 */
[----:B------:R-:W-:Y:S05]  /*0a90*/  @P0 BRA `(.L_x_31) ;  /* 0xfffffffc00ac0947 */ /* 0x000fea000383ffff */
.L_x_30:
[----:B------:R-:W-:Y:S05]  /*0aa0*/  BSYNC.RECONVERGENT B0 ;  /* 0x0000000000007941 */ /* 0x000fea0003800200 */
.L_x_29:
[----:B------:R-:W-:Y:S05]  /*0ab0*/  @!P2 EXIT ;  /* 0x000000000000a94d */ /* 0x000fea0003800000 */
.L_x_32:
[----:B------:R-:W-:-:S04]  /*0ac0*/  LOP3.LUT R10, R11, UR4, RZ, 0xc0, !PT ;  /* 0x000000040b0a7c12 */ /* 0x000fc8000f8ec0ff */
[-C--:B---3--:R-:W-:Y:S02]  /*0ad0*/  LOP3.LUT R9, RZ, R10.reuse, RZ, 0x33, !PT ;  /* 0x0000000aff097212 */ /* 0x088fe400078e33ff */
[C---:B------:R-:W-:Y:S02]  /*0ae0*/  IADD3 R8, PT, PT, -R10.reuse, R11, RZ ;  /* 0x0000000b0a087210 */ /* 0x040fe40007ffe1ff */
[----:B0-----:R-:W-:Y:S01]  /*0af0*/  IADD3 R21, PT, PT, R10, UR13, RZ ;  /* 0x0000000d0a157c10 */ /* 0x001fe2000fffe0ff */
[----:B------:R-:W-:Y:S01]  /*0b00*/  VIADD R9, R9, UR12 ;  /* 0x0000000c09097c36 */ /* 0x000fe20008000000 */
[----:B------:R-:W-:-:S03]  /*0b10*/  LEA R13, R8, R10, 0x1 ;  /* 0x0000000a080d7211 */ /* 0x000fc600078e08ff */
[----:B------:R-:W-:Y:S02]  /*0b20*/  IMAD R9, R8, 0x2, R9 ;  /* 0x0000000208097824 */ /* 0x000fe400078e0209 */
[----:B------:R-:W-:-:S04]  /*0b30*/  IMAD.WIDE R14, R13, 0x8, R6 ;  /* 0x000000080d0e7825 */ /* 0x000fc800078e0206 */
[----:B-1--4-:R-:W-:Y:S02]  /*0b40*/  IMAD.WIDE R16, R9, 0x8, R6 ;  /* 0x0000000809107825 */ /* 0x012fe400078e0206 */
[----:B------:R-:W3:Y:S04]  /*0b50*/  LDG.E.64 R14, desc[UR8][R14.64] ;  /* 0x000000080e0e7981 */ /* 0x000ee8000c1e1b00 */
[----:B------:R-:W3:Y:S01]  /*0b60*/  LDG.E.64 R16, desc[UR8][R16.64] ;  /* 0x0000000810107981 */ /* 0x000ee2000c1e1b00 */
[----:B--2---:R-:W-:-:S05]  /*0b70*/  IMAD.WIDE R20, R21, 0x8, R4 ;  /* 0x0000000815147825 */ /* 0x004fca00078e0204 */
[----:B------:R-:W2:Y:S01]  /*0b80*/  LDG.E.64 R8, desc[UR8][R20.64] ;  /* 0x0000000814087981 */ /* 0x000ea2000c1e1b00 */
[----:B------:R-:W-:Y:S01]  /*0b90*/  IMAD.IADD R11, R0, 0x1, R11 ;  /* 0x00000001000b7824 */ /* 0x000fe200078e020b */
[----:B------:R-:W-:-:S04]  /*0ba0*/  IADD3 R13, PT, PT, R13, UR7, RZ ;  /* 0x000000070d0d7c10 */ /* 0x000fc8000fffe0ff */
[----:B------:R-:W-:-:S04]  /*0bb0*/  LOP3.LUT R10, R11, UR4, RZ, 0xc0, !PT ;  /* 0x000000040b0a7c12 */ /* 0x000fc8000f8ec0ff */
[-C--:B------:R-:W-:Y:S02]  /*0bc0*/  LOP3.LUT R12, RZ, R10.reuse, RZ, 0x33, !PT ;  /* 0x0000000aff0c7212 */ /* 0x080fe400078e33ff */
[----:B------:R-:W-:-:S03]  /*0bd0*/  IADD3 R23, PT, PT, R11, -R10, RZ ;  /* 0x8000000a0b177210 */ /* 0x000fc60007ffe0ff */
[----:B------:R-:W-:Y:S01]  /*0be0*/  VIADD R12, R12, UR12 ;  /* 0x0000000c0c0c7c36 */ /* 0x000fe20008000000 */
[----:B---3--:R-:W-:-:S04]  /*0bf0*/  DADD R18, R14, -R16 ;  /* 0x000000000e127229 */ /* 0x008fc80000000810 */
[----:B------:R-:W-:Y:S01]  /*0c00*/  LEA R15, R23, R12, 0x1 ;  /* 0x0000000c170f7211 */ /* 0x000fe200078e08ff */
[----:B------:R-:W-:Y:S01]  /*0c10*/  IMAD.WIDE R16, R13, 0x8, R2 ;  /* 0x000000080d107825 */ /* 0x000fe200078e0202 */
[----:B------:R-:W-:-:S03]  /*0c20*/  IADD3 R13, PT, PT, R10, UR13, RZ ;  /* 0x0000000d0a0d7c10 */ /* 0x000fc6000fffe0ff */
[----:B------:R-:W-:Y:S01]  /*0c30*/  IMAD.WIDE R14, R15, 0x8, R6 ;  /* 0x000000080f0e7825 */ /* 0x000fe200078e0206 */
[----:B--2---:R-:W-:-:S03]  /*0c40*/  DMUL R18, R18, R8 ;  /* 0x0000000812127228 */ /* 0x004fc60000000000 */
[----:B------:R-:W-:-:S04]  /*0c50*/  IMAD R9, R23, 0x2, R10 ;  /* 0x0000000217097824 */ /* 0x000fc800078e020a */
[----:B------:R-:W-:Y:S01]  /*0c60*/  IMAD.WIDE R20, R9, 0x8, R6 ;  /* 0x0000000809147825 */ /* 0x000fe200078e0206 */
[----:B------:R0:W-:Y:S04]  /*0c70*/  STG.E.64 desc[UR8][R16.64], R18 ;  /* 0x0000001210007986 */ /* 0x0001e8000c101b08 */
[----:B------:R-:W2:Y:S01]  /*0c80*/  LDG.E.64 R14, desc[UR8][R14.64] ;  /* 0x000000080e0e7981 */ /* 0x000ea2000c1e1b00 */
[----:B------:R-:W-:-:S03]  /*0c90*/  IMAD.WIDE R12, R13, 0x8, R4 ;  /* 0x000000080d0c7825 */ /* 0x000fc600078e0204 */
[----:B------:R-:W2:Y:S04]  /*0ca0*/  LDG.E.64 R20, desc[UR8][R20.64] ;  /* 0x0000000814147981 */ /* 0x000ea8000c1e1b00 */
[----:B------:R-:W3:Y:S01]  /*0cb0*/  LDG.E.64 R12, desc[UR8][R12.64] ;  /* 0x000000080c0c7981 */ /* 0x000ee2000c1e1b00 */
[----:B------:R-:W-:Y:S02]  /*0cc0*/  IADD3 R11, PT, PT, R0, R11, RZ ;  /* 0x0000000b000b7210 */ /* 0x000fe40007ffe0ff */
[----:B0-----:R-:W-:Y:S02]  /*0cd0*/  IADD3 R17, PT, PT, R9, UR7, RZ ;  /* 0x0000000709117c10 */ /* 0x001fe4000fffe0ff */
[----:B------:R-:W-:-:S03]  /*0ce0*/  LOP3.LUT R8, R11, UR4, RZ, 0xc0, !PT ;  /* 0x000000040b087c12 */ /* 0x000fc6000f8ec0ff */
[----:B------:R-:W-:Y:S01]  /*0cf0*/  IMAD.WIDE R16, R17, 0x8, R2 ;  /* 0x0000000811107825 */ /* 0x000fe200078e0202 */
[----:B------:R-:W-:-:S03]  /*0d00*/  LOP3.LUT R10, RZ, R8, RZ, 0x33, !PT ;  /* 0x00000008ff0a7212 */ /* 0x000fc600078e33ff */
[----:B------:R-:W-:Y:S01]  /*0d10*/  IMAD.IADD R25, R11, 0x1, -R8 ;  /* 0x000000010b197824 */ /* 0x000fe200078e0a08 */
[----:B------:R-:W-:-:S04]  /*0d20*/  IADD3 R10, PT, PT, R10, UR12, RZ ;  /* 0x0000000c0a0a7c10 */ /* 0x000fc8000fffe0ff */
[----:B------:R-:W-:-:S05]  /*0d30*/  LEA R9, R25, R8, 0x1 ;  /* 0x0000000819097211 */ /* 0x000fca00078e08ff */
[----:B------:R-:W-:Y:S01]  /*0d40*/  IMAD.WIDE R18, R9, 0x8, R6 ;  /* 0x0000000809127825 */ /* 0x000fe200078e0206 */
[----:B--2---:R-:W-:-:S03]  /*0d50*/  DADD R22, R20, -R14 ;  /* 0x0000000014167229 */ /* 0x004fc6000000080e */
[----:B------:R-:W-:-:S04]  /*0d60*/  IMAD R15, R25, 0x2, R10 ;  /* 0x00000002190f7824 */ /* 0x000fc800078e020a */
        /* <DEDUP_REMOVED lines=8> */
[----:B------:R-:W-:Y:S02]  /*0df0*/  IMAD.IADD R11, R0, 0x1, R11 ;  /* 0x00000001000b7824 */ /* 0x000fe400078e020b */
[----:B0-----:R-:W-:-:S03]  /*0e00*/  VIADD R17, R9, UR7 ;  /* 0x0000000709117c36 */ /* 0x001fc60008000000 */
[----:B------:R-:W-:-:S04]  /*0e10*/  LOP3.LUT R8, R11, UR4, RZ, 0xc0, !PT ;  /* 0x000000040b087c12 */ /* 0x000fc8000f8ec0ff */
[-C--:B------:R-:W-:Y:S01]  /*0e20*/  LOP3.LUT R10, RZ, R8.reuse, RZ, 0x33, !PT ;  /* 0x00000008ff0a7212 */ /* 0x080fe200078e33ff */
[----:B------:R-:W-:Y:S01]  /*0e30*/  VIADD R23, R8, UR13 ;  /* 0x0000000d08177c36 */ /* 0x000fe20008000000 */
[-C--:B------:R-:W-:Y:S02]  /*0e40*/  IADD3 R25, PT, PT, R11, -R8.reuse, RZ ;  /* 0x800000080b197210 */ /* 0x080fe40007ffe0ff */
[----:B------:R-:W-:Y:S02]  /*0e50*/  IADD3 R10, PT, PT, R10, UR12, RZ ;  /* 0x0000000c0a0a7c10 */ /* 0x000fe4000fffe0ff */
[----:B------:R-:W-:Y:S01]  /*0e60*/  LEA R9, R25, R8, 0x1 ;  /* 0x0000000819097211 */ /* 0x000fe200078e08ff */
[----:B------:R-:W-:Y:S01]  /*0e70*/  IMAD.WIDE R22, R23, 0x8, R4 ;  /* 0x0000000817167825 */ /* 0x000fe200078e0204 */
[----:B--2---:R-:W-:Y:S01]  /*0e80*/  DADD R20, R18, -R14 ;  /* 0x0000000012147229 */ /* 0x004fe2000000080e */
[----:B------:R-:W-:-:S07]  /*0e90*/  LEA R15, R25, R10, 0x1 ;  /* 0x0000000a190f7211 */ /* 0x000fce00078e08ff */
[----:B---3--:R-:W-:Y:S01]  /*0ea0*/  DMUL R20, R20, R12 ;  /* 0x0000000c14147228 */ /* 0x008fe20000000000 */
[----:B------:R-:W-:-:S04]  /*0eb0*/  IMAD.WIDE R12, R17, 0x8, R2 ;  /* 0x00000008110c7825 */ /* 0x000fc800078e0202 */
[--C-:B------:R-:W-:Y:S02]  /*0ec0*/  IMAD.WIDE R16, R15, 0x8, R6.reuse ;  /* 0x000000080f107825 */ /* 0x100fe400078e0206 */
[----:B------:R3:W-:Y:S02]  /*0ed0*/  STG.E.64 desc[UR8][R12.64], R20 ;  /* 0x000000140c007986 */ /* 0x0007e4000c101b08 */
[C---:B------:R-:W-:Y:S02]  /*0ee0*/  IMAD.WIDE R14, R9.reuse, 0x8, R6 ;  /* 0x00000008090e7825 */ /* 0x040fe400078e0206 */
[----:B------:R-:W2:Y:S04]  /*0ef0*/  LDG.E.64 R22, desc[UR8][R22.64] ;  /* 0x0000000816167981 */ /* 0x000ea8000c1e1b00 */
[----:B------:R-:W4:Y:S04]  /*0f00*/  LDG.E.64 R16, desc[UR8][R16.64] ;  /* 0x0000000810107981 */ /* 0x000f28000c1e1b00 */
[----:B------:R-:W4:Y:S01]  /*0f10*/  LDG.E.64 R14, desc[UR8][R14.64] ;  /* 0x000000080e0e7981 */ /* 0x000f22000c1e1b00 */
[----:B------:R-:W-:-:S05]  /*0f20*/  IADD3 R9, PT, PT, R9, UR7, RZ ;  /* 0x0000000709097c10 */ /* 0x000fca000fffe0ff */
[----:B------:R-:W-:Y:S01]  /*0f30*/  IMAD.WIDE R8, R9, 0x8, R2 ;  /* 0x0000000809087825 */ /* 0x000fe200078e0202 */
[----:B------:R-:W-:-:S04]  /*0f40*/  IADD3 R11, PT, PT, R0, R11, RZ ;  /* 0x0000000b000b7210 */ /* 0x000fc80007ffe0ff */
[----:B------:R-:W-:Y:S01]  /*0f50*/  ISETP.GE.AND P0, PT, R11, UR6, PT ;  /* 0x000000060b007c0c */ /* 0x000fe2000bf06270 */
[----:B----4-:R-:W-:-:S08]  /*0f60*/  DADD R18, R14, -R16 ;  /* 0x000000000e127229 */ /* 0x010fd00000000810 */
[----:B--2---:R-:W-:-:S07]  /*0f70*/  DMUL R18, R18, R22 ;  /* 0x0000001612127228 */ /* 0x004fce0000000000 */
[----:B------:R3:W-:Y:S01]  /*0f80*/  STG.E.64 desc[UR8][R8.64], R18 ;  /* 0x0000001208007986 */ /* 0x0007e2000c101b08 */
[----:B------:R-:W-:Y:S05]  /*0f90*/  @!P0 BRA `(.L_x_32) ;  /* 0xfffffff800c88947 */ /* 0x000fea000383ffff */
[----:B------:R-:W-:Y:S05]  /*0fa0*/  EXIT ;  /* 0x000000000000794d */ /* 0x000fea0003800000 */
.L_x_33:
        /* <DEDUP_REMOVED lines=13> */
.L_x_63:


//--------------------- .text._Z25precompute_dct_cos_kernelIdEvPT_ii --------------------------
	.section	.text._Z25precompute_dct_cos_kernelIdEvPT_ii,"ax",@progbits
	.align	128
        .global         _Z25precompute_dct_cos_kernelIdEvPT_ii
        .type           _Z25precompute_dct_cos_kernelIdEvPT_ii,@function
        .size           _Z25precompute_dct_cos_kernelIdEvPT_ii,(.L_x_58 - _Z25precompute_dct_cos_kernelIdEvPT_ii)
        .other          _Z25precompute_dct_cos_kernelIdEvPT_ii,@"STO_CUDA_ENTRY STV_DEFAULT"
_Z25precompute_dct_cos_kernelIdEvPT_ii:
.text._Z25precompute_dct_cos_kernelIdEvPT_ii:
[----:B------:R-:W0:Y:S01]  /*0000*/  LDC R1, c[0x0][0x37c] ;  /* 0x0000df00ff017b82 */ /* 0x000e220000000800 */
[----:B------:R-:W1:Y:S01]  /*0010*/  S2R R10, SR_CTAID.X ;  /* 0x00000000000a7919 */ /* 0x000e620000002500 */
[----:B------:R-:W2:Y:S01]  /*0020*/  LDCU UR8, c[0x0][0x388] ;  /* 0x00007100ff0877ac */ /* 0x000ea20008000800 */
[----:B0-----:R-:W-:Y:S01]  /*0030*/  VIADD R1, R1, 0xffffffd8 ;  /* 0xffffffd801017836 */ /* 0x001fe20000000000 */
[----:B------:R-:W1:Y:S01]  /*0040*/  S2R R3, SR_TID.X ;  /* 0x0000000000037919 */ /* 0x000e620000002100 */
[----:B------:R-:W1:Y:S01]  /*0050*/  LDCU UR5, c[0x0][0x360] ;  /* 0x00006c00ff0577ac */ /* 0x000e620008000800 */
[----:B------:R-:W0:Y:S01]  /*0060*/  LDCU.64 UR6, c[0x0][0x358] ;  /* 0x00006b00ff0677ac */ /* 0x000e220008000a00 */
[----:B--2---:R-:W-:Y:S01]  /*0070*/  UIADD3 UR4, UPT, UPT, UR8, -0x1, URZ ;  /* 0xffffffff08047890 */ /* 0x004fe2000fffe0ff */
[----:B-1----:R-:W-:-:S05]  /*0080*/  IMAD R10, R10, UR5, R3 ;  /* 0x000000050a0a7c24 */ /* 0x002fca000f8e0203 */
[----:B------:R-:W-:-:S13]  /*0090*/  ISETP.GE.AND P0, PT, R10, UR4, PT ;  /* 0x000000040a007c0c */ /* 0x000fda000bf06270 */
[----:B0-----:R-:W-:Y:S05]  /*00a0*/  @P0 BRA `(.L_x_34) ;  /* 0x0000000800440947 */ /* 0x001fea0003800000 */
[----:B------:R-:W-:Y:S01]  /*00b0*/  LOP3.LUT R0, RZ, R10, RZ, 0x33, !PT ;  /* 0x0000000aff007212 */ /* 0x000fe200078e33ff */
[----:B------:R-:W0:Y:S04]  /*00c0*/  LDCU.64 UR10, c[0x4][URZ] ;  /* 0x01000000ff0a77ac */ /* 0x000e280008000a00 */
[----:B------:R-:W-:-:S05]  /*00d0*/  VIADD R0, R0, UR8 ;  /* 0x0000000800007c36 */ /* 0x000fca0008000000 */
[----:B------:R-:W-:-:S04]  /*00e0*/  SHF.R.S32.HI R3, RZ, 0x1f, R0 ;  /* 0x0000001fff037819 */ /* 0x000fc80000011400 */
[--C-:B------:R-:W-:Y:S02]  /*00f0*/  SHF.R.U32.HI R4, RZ, 0x1, R3.reuse ;  /* 0x00000001ff047819 */ /* 0x100fe40000011603 */
[----:B------:R-:W-:Y:S02]  /*0100*/  SHF.R.U64 R5, R0, 0x1, R3 ;  /* 0x0000000100057819 */ /* 0x000fe40000001203 */
[----:B------:R-:W-:Y:S02]  /*0110*/  LOP3.LUT R4, R4, R3, RZ, 0xfc, !PT ;  /* 0x0000000304047212 */ /* 0x000fe400078efcff */
[----:B------:R-:W-:Y:S02]  /*0120*/  LOP3.LUT R3, R5, R0, RZ, 0xfc, !PT ;  /* 0x0000000005037212 */ /* 0x000fe400078efcff */
[--C-:B------:R-:W-:Y:S02]  /*0130*/  SHF.R.U32.HI R5, RZ, 0x2, R4.reuse ;  /* 0x00000002ff057819 */ /* 0x100fe40000011604 */
[----:B------:R-:W-:-:S02]  /*0140*/  SHF.R.U64 R2, R3, 0x2, R4 ;  /* 0x0000000203027819 */ /* 0x000fc40000001204 */
[----:B------:R-:W-:Y:S02]  /*0150*/  LOP3.LUT R5, R5, R4, RZ, 0xfc, !PT ;  /* 0x0000000405057212 */ /* 0x000fe400078efcff */
[----:B------:R-:W-:Y:S02]  /*0160*/  LOP3.LUT R2, R2, R3, RZ, 0xfc, !PT ;  /* 0x0000000302027212 */ /* 0x000fe400078efcff */
[--C-:B------:R-:W-:Y:S02]  /*0170*/  SHF.R.U32.HI R0, RZ, 0x4, R5.reuse ;  /* 0x00000004ff007819 */ /* 0x100fe40000011605 */
[----:B------:R-:W-:Y:S02]  /*0180*/  SHF.R.U64 R3, R2, 0x4, R5 ;  /* 0x0000000402037819 */ /* 0x000fe40000001205 */
[----:B------:R-:W-:Y:S02]  /*0190*/  LOP3.LUT R0, R0, R5, RZ, 0xfc, !PT ;  /* 0x0000000500007212 */ /* 0x000fe400078efcff */
[----:B------:R-:W-:-:S02]  /*01a0*/  LOP3.LUT R3, R3, R2, RZ, 0xfc, !PT ;  /* 0x0000000203037212 */ /* 0x000fc400078efcff */
[--C-:B------:R-:W-:Y:S02]  /*01b0*/  SHF.R.U32.HI R5, RZ, 0x8, R0.reuse ;  /* 0x00000008ff057819 */ /* 0x100fe40000011600 */
[----:B------:R-:W-:Y:S02]  /*01c0*/  SHF.R.U64 R2, R3, 0x8, R0 ;  /* 0x0000000803027819 */ /* 0x000fe40000001200 */
[----:B------:R-:W-:Y:S02]  /*01d0*/  LOP3.LUT R5, R5, R0, RZ, 0xfc, !PT ;  /* 0x0000000005057212 */ /* 0x000fe400078efcff */
[----:B------:R-:W-:Y:S02]  /*01e0*/  LOP3.LUT R2, R2, R3, RZ, 0xfc, !PT ;  /* 0x0000000302027212 */ /* 0x000fe400078efcff */
[--C-:B------:R-:W-:Y:S02]  /*01f0*/  SHF.R.U32.HI R0, RZ, 0x10, R5.reuse ;  /* 0x00000010ff007819 */ /* 0x100fe40000011605 */
[----:B------:R-:W-:-:S02]  /*0200*/  SHF.R.U64 R3, R2, 0x10, R5 ;  /* 0x0000001002037819 */ /* 0x000fc40000001205 */
[----:B------:R-:W-:-:S04]  /*0210*/  LOP3.LUT R0, R0, R5, RZ, 0xfc, !PT ;  /* 0x0000000500007212 */ /* 0x000fc800078efcff */
[C---:B------:R-:W-:Y:S01]  /*0220*/  LOP3.LUT R2, R0.reuse, R3, R2, 0xfe, !PT ;  /* 0x0000000300027212 */ /* 0x040fe200078efe02 */
[----:B------:R-:W-:-:S04]  /*0230*/  IMAD R3, R0, -0x32d8eb9f, RZ ;  /* 0xcd27146100037824 */ /* 0x000fc800078e02ff */
[C---:B------:R-:W-:Y:S02]  /*0240*/  IMAD R5, R2.reuse, 0x3f6eaf2, R3 ;  /* 0x03f6eaf202057824 */ /* 0x040fe400078e0203 */
[----:B------:R-:W-:-:S04]  /*0250*/  IMAD.WIDE.U32 R2, R2, -0x32d8eb9f, RZ ;  /* 0xcd27146102027825 */ /* 0x000fc800078e00ff */
[----:B------:R-:W-:-:S05]  /*0260*/  IMAD.IADD R2, R3, 0x1, R5 ;  /* 0x0000000103027824 */ /* 0x000fca00078e0205 */
[----:B------:R-:W-:-:S04]  /*0270*/  SHF.R.U32.HI R12, RZ, 0x18, R2 ;  /* 0x00000018ff0c7819 */ /* 0x000fc80000011602 */
[----:B------:R-:W-:-:S04]  /*0280*/  LOP3.LUT R12, R12, 0xfc, RZ, 0xc0, !PT ;  /* 0x000000fc0c0c7812 */ /* 0x000fc800078ec0ff */
[----:B0-----:R-:W-:-:S05]  /*0290*/  IADD3 R12, P0, PT, R12, UR10, RZ ;  /* 0x0000000a0c0c7c10 */ /* 0x001fca000ff1e0ff */
[----:B------:R-:W-:-:S05]  /*02a0*/  IMAD.X R13, RZ, RZ, UR11, P0 ;  /* 0x0000000bff0d7e24 */ /* 0x000fca00080e06ff */
[----:B------:R-:W2:Y:S01]  /*02b0*/  LDG.E.CONSTANT R12, desc[UR6][R12.64] ;  /* 0x000000060c0c7981 */ /* 0x000ea2000c1e9900 */
[----:B------:R-:W-:Y:S01]  /*02c0*/  IMAD.MOV.U32 R11, RZ, RZ, 0x1 ;  /* 0x00000001ff0b7424 */ /* 0x000fe200078e00ff */
[----:B------:R-:W-:Y:S01]  /*02d0*/  UMOV UR10, 0x54442d18 ;  /* 0x54442d18000a7882 */ /* 0x000fe20000000000 */
[----:B------:R-:W-:Y:S01]  /*02e0*/  IMAD.MOV.U32 R6, RZ, RZ, 0x1 ;  /* 0x00000001ff067424 */ /* 0x000fe200078e00ff */
[----:B------:R-:W-:Y:S01]  /*02f0*/  UMOV UR11, 0x400921fb ;  /* 0x400921fb000b7882 */ /* 0x000fe20000000000 */
[----:B------:R-:W-:Y:S01]  /*0300*/  BSSY.RECONVERGENT B0, `(.L_x_35) ;  /* 0x0000019000007945 */ /* 0x000fe20003800200 */
[----:B--2---:R-:W-:-:S05]  /*0310*/  VIADD R0, R12, 0x1 ;  /* 0x000000010c007836 */ /* 0x004fca0000000000 */
[----:B------:R-:W-:-:S04]  /*0320*/  SHF.L.U32 R11, R11, R0, RZ ;  /* 0x000000000b0b7219 */ /* 0x000fc800000006ff */
[----:B------:R-:W0:Y:S01]  /*0330*/  I2F.F64 R4, R11 ;  /* 0x0000000b00047312 */ /* 0x000e220000201c00 */
[----:B------:R-:W-:-:S07]  /*0340*/  IADD3 R0, PT, PT, R11, -UR8, R10 ;  /* 0x800000080b007c10 */ /* 0x000fce000fffe00a */
[----:B------:R-:W1:Y:S08]  /*0350*/  I2F.F64 R2, R0 ;  /* 0x0000000000027312 */ /* 0x000e700000201c00 */
[----:B0-----:R-:W0:Y:S01]  /*0360*/  MUFU.RCP64H R7, R5 ;  /* 0x0000000500077308 */ /* 0x001e220000001800 */
[----:B-1----:R-:W-:Y:S02]  /*0370*/  DADD R2, R2, 0.5 ;  /* 0x3fe0000002027429 */ /* 0x002fe40000000000 */
[----:B0-----:R-:W-:-:S08]  /*0380*/  DFMA R8, -R4, R6, 1 ;  /* 0x3ff000000408742b */ /* 0x001fd00000000106 */
[----:B------:R-:W-:-:S08]  /*0390*/  DFMA R8, R8, R8, R8 ;  /* 0x000000080808722b */ /* 0x000fd00000000008 */
[----:B------:R-:W-:Y:S02]  /*03a0*/  DFMA R8, R6, R8, R6 ;  /* 0x000000080608722b */ /* 0x000fe40000000006 */
[----:B------:R-:W-:-:S06]  /*03b0*/  DMUL R6, R2, UR10 ;  /* 0x0000000a02067c28 */ /* 0x000fcc0008000000 */
[----:B------:R-:W-:-:S04]  /*03c0*/  DFMA R12, -R4, R8, 1 ;  /* 0x3ff00000040c742b */ /* 0x000fc80000000108 */
[----:B------:R-:W-:-:S04]  /*03d0*/  FSETP.GEU.AND P1, PT, |R7|, 6.5827683646048100446e-37, PT ;  /* 0x036000000700780b */ /* 0x000fc80003f2e200 */
[----:B------:R-:W-:-:S08]  /*03e0*/  DFMA R12, R8, R12, R8 ;  /* 0x0000000c080c722b */ /* 0x000fd00000000008 */
[----:B------:R-:W-:-:S08]  /*03f0*/  DMUL R2, R6, R12 ;  /* 0x0000000c06027228 */ /* 0x000fd00000000000 */
[----:B------:R-:W-:-:S08]  /*0400*/  DFMA R8, -R4, R2, R6 ;  /* 0x000000020408722b */ /* 0x000fd00000000106 */
[----:B------:R-:W-:-:S10]  /*0410*/  DFMA R2, R12, R8, R2 ;  /* 0x000000080c02722b */ /* 0x000fd40000000002 */
[----:B------:R-:W-:-:S05]  /*0420*/  FFMA R0, RZ, R5, R3 ;  /* 0x00000005ff007223 */ /* 0x000fca0000000003 */
[----:B------:R-:W-:-:S13]  /*0430*/  FSETP.GT.AND P0, PT, |R0|, 1.469367938527859385e-39, PT ;  /* 0x001000000000780b */ /* 0x000fda0003f04200 */
[----:B------:R-:W-:Y:S05]  /*0440*/  @P0 BRA P1, `(.L_x_36) ;  /* 0x0000000000100947 */ /* 0x000fea0000800000 */
[----:B------:R-:W-:-:S07]  /*0450*/  MOV R0, 0x470 ;  /* 0x0000047000007802 */ /* 0x000fce0000000f00 */
[----:B------:R-:W-:Y:S05]  /*0460*/  CALL.REL.NOINC `($__internal_1_$__cuda_sm20_div_rn_f64_full) ;  /* 0x00000004006c7944 */ /* 0x000fea0003c00000 */
[----:B------:R-:W-:Y:S02]  /*0470*/  IMAD.MOV.U32 R2, RZ, RZ, R12 ;  /* 0x000000ffff027224 */ /* 0x000fe400078e000c */
[----:B------:R-:W-:-:S07]  /*0480*/  IMAD.MOV.U32 R3, RZ, RZ, R13 ;  /* 0x000000ffff037224 */ /* 0x000fce00078e000d */
.L_x_36:
[----:B------:R-:W-:Y:S05]  /*0490*/  BSYNC.RECONVERGENT B0 ;  /* 0x0000000000007941 */ /* 0x000fea0003800200 */
.L_x_35:
[----:B------:R-:W-:Y:S01]  /*04a0*/  DSETP.NEU.AND P0, PT, |R2|, +INF , PT ;  /* 0x7ff000000200742a */ /* 0x000fe20003f0d200 */
[----:B------:R-:W-:-:S13]  /*04b0*/  BSSY.RECONVERGENT B1, `(.L_x_37) ;  /* 0x000001a000017945 */ /* 0x000fda0003800200 */
[----:B------:R-:W-:Y:S01]  /*04c0*/  @!P0 DMUL R8, RZ, R2 ;  /* 0x00000002ff088228 */ /* 0x000fe20000000000 */
[----:B------:R-:W-:Y:S01]  /*04d0*/  @!P0 IMAD.MOV.U32 R0, RZ, RZ, 0x1 ;  /* 0x00000001ff008424 */ /* 0x000fe200078e00ff */
[----:B------:R-:W-:Y:S09]  /*04e0*/  @!P0 BRA `(.L_x_38) ;  /* 0x0000000000588947 */ /* 0x000ff20003800000 */
[----:B------:R-:W-:Y:S01]  /*04f0*/  UMOV UR10, 0x6dc9c883 ;  /* 0x6dc9c883000a7882 */ /* 0x000fe20000000000 */
[----:B------:R-:W-:Y:S01]  /*0500*/  UMOV UR11, 0x3fe45f30 ;  /* 0x3fe45f30000b7882 */ /* 0x000fe20000000000 */
[C---:B------:R-:W-:Y:S01]  /*0510*/  DSETP.GE.AND P0, PT, |R2|.reuse, 2.14748364800000000000e+09, PT ;  /* 0x41e000000200742a */ /* 0x040fe20003f06200 */
[----:B------:R-:W-:Y:S01]  /*0520*/  BSSY.RECONVERGENT B0, `(.L_x_39) ;  /* 0x0000011000007945 */ /* 0x000fe20003800200 */
[----:B------:R-:W-:Y:S01]  /*0530*/  DMUL R4, R2, UR10 ;  /* 0x0000000a02047c28 */ /* 0x000fe20008000000 */
[----:B------:R-:W-:Y:S01]  /*0540*/  UMOV UR10, 0x54442d18 ;  /* 0x54442d18000a7882 */ /* 0x000fe20000000000 */
[----:B------:R-:W-:-:S04]  /*0550*/  UMOV UR11, 0x3ff921fb ;  /* 0x3ff921fb000b7882 */ /* 0x000fc80000000000 */
[----:B------:R-:W0:Y:S08]  /*0560*/  F2I.F64 R0, R4 ;  /* 0x0000000400007311 */ /* 0x000e300000301100 */
[----:B0-----:R-:W0:Y:S02]  /*0570*/  I2F.F64 R8, R0 ;  /* 0x0000000000087312 */ /* 0x001e240000201c00 */
[----:B0-----:R-:W-:Y:S01]  /*0580*/  DFMA R6, R8, -UR10, R2 ;  /* 0x8000000a08067c2b */ /* 0x001fe20008000002 */
[----:B------:R-:W-:Y:S01]  /*0590*/  UMOV UR10, 0x33145c00 ;  /* 0x33145c00000a7882 */ /* 0x000fe20000000000 */
[----:B------:R-:W-:-:S06]  /*05a0*/  UMOV UR11, 0x3c91a626 ;  /* 0x3c91a626000b7882 */ /* 0x000fcc0000000000 */
[----:B------:R-:W-:Y:S01]  /*05b0*/  DFMA R6, R8, -UR10, R6 ;  /* 0x8000000a08067c2b */ /* 0x000fe20008000006 */
[----:B------:R-:W-:Y:S01]  /*05c0*/  UMOV UR10, 0x252049c0 ;  /* 0x252049c0000a7882 */ /* 0x000fe20000000000 */
[----:B------:R-:W-:-:S06]  /*05d0*/  UMOV UR11, 0x397b839a ;  /* 0x397b839a000b7882 */ /* 0x000fcc0000000000 */
[----:B------:R-:W-:Y:S01]  /*05e0*/  DFMA R8, R8, -UR10, R6 ;  /* 0x8000000a08087c2b */ /* 0x000fe20008000006 */
[----:B------:R-:W-:Y:S10]  /*05f0*/  @!P0 BRA `(.L_x_40) ;  /* 0x00000000000c8947 */ /* 0x000ff40003800000 */
[----:B------:R-:W-:Y:S01]  /*0600*/  IMAD.MOV.U32 R14, RZ, RZ, R3 ;  /* 0x000000ffff0e7224 */ /* 0x000fe200078e0003 */
[----:B------:R-:W-:-:S07]  /*0610*/  MOV R12, 0x630 ;  /* 0x00000630000c7802 */ /* 0x000fce0000000f00 */
[----:B------:R-:W-:Y:S05]  /*0620*/  CALL.REL.NOINC `($_Z25precompute_dct_cos_kernelIdEvPT_ii$__internal_trig_reduction_slowpathd) ;  /* 0x00000008006c7944 */ /* 0x000fea0003c00000 */
.L_x_40:
[----:B------:R-:W-:Y:S05]  /*0630*/  BSYNC.RECONVERGENT B0 ;  /* 0x0000000000007941 */ /* 0x000fea0003800200 */
.L_x_39:
[----:B------:R-:W-:-:S07]  /*0640*/  VIADD R0, R0, 0x1 ;  /* 0x0000000100007836 */ /* 0x000fce0000000000 */
.L_x_38:
[----:B------:R-:W-:Y:S05]  /*0650*/  BSYNC.RECONVERGENT B1 ;  /* 0x0000000000017941 */ /* 0x000fea0003800200 */
.L_x_37:
[----:B------:R-:W0:Y:S01]  /*0660*/  LDCU.64 UR10, c[0x4][0x10] ;  /* 0x01000200ff0a77ac */ /* 0x000e220008000a00 */
[----:B------:R-:W-:-:S05]  /*0670*/  IMAD.SHL.U32 R2, R0, 0x40, RZ ;  /* 0x0000004000027824 */ /* 0x000fca00078e00ff */
[----:B------:R-:W-:-:S04]  /*0680*/  LOP3.LUT R2, R2, 0x40, RZ, 0xc0, !PT ;  /* 0x0000004002027812 */ /* 0x000fc800078ec0ff */
[----:B0-----:R-:W-:-:S05]  /*0690*/  IADD3 R20, P0, PT, R2, UR10, RZ ;  /* 0x0000000a02147c10 */ /* 0x001fca000ff1e0ff */
[----:B------:R-:W-:-:S05]  /*06a0*/  IMAD.X R21, RZ, RZ, UR11, P0 ;  /* 0x0000000bff157e24 */ /* 0x000fca00080e06ff */
[----:B------:R-:W2:Y:S04]  /*06b0*/  LDG.E.128.CONSTANT R16, desc[UR6][R20.64] ;  /* 0x0000000614107981 */ /* 0x000ea8000c1e9d00 */
[----:B------:R-:W3:Y:S04]  /*06c0*/  LDG.E.128.CONSTANT R12, desc[UR6][R20.64+0x10] ;  /* 0x00001006140c7981 */ /* 0x000ee8000c1e9d00 */
[----:B------:R-:W4:Y:S01]  /*06d0*/  LDG.E.128.CONSTANT R4, desc[UR6][R20.64+0x20] ;  /* 0x0000200614047981 */ /* 0x000f22000c1e9d00 */
[----:B------:R-:W-:Y:S01]  /*06e0*/  LOP3.LUT R2, R0, 0x1, RZ, 0xc0, !PT ;  /* 0x0000000100027812 */ /* 0x000fe200078ec0ff */
[----:B------:R-:W-:Y:S01]  /*06f0*/  IMAD.MOV.U32 R22, RZ, RZ, 0x20fd8164 ;  /* 0x20fd8164ff167424 */ /* 0x000fe200078e00ff */
[----:B------:R-:W-:Y:S01]  /*0700*/  BSSY.RECONVERGENT B0, `(.L_x_41) ;  /* 0x0000027000007945 */ /* 0x000fe20003800200 */
[----:B------:R-:W-:Y:S01]  /*0710*/  IMAD.MOV.U32 R11, RZ, RZ, 0x3da8ff83 ;  /* 0x3da8ff83ff0b7424 */ /* 0x000fe200078e00ff */
[----:B------:R-:W-:Y:S01]  /*0720*/  ISETP.NE.U32.AND P0, PT, R2, 0x1, PT ;  /* 0x000000010200780c */ /* 0x000fe20003f05070 */
[----:B------:R-:W-:-:S03]  /*0730*/  DMUL R2, R8, R8 ;  /* 0x0000000808027228 */ /* 0x000fc60000000000 */
[----:B------:R-:W-:Y:S02]  /*0740*/  FSEL R22, R22, -8.06006814911005101289e+34, !P0 ;  /* 0xf9785eba16167808 */ /* 0x000fe40004000000 */
[----:B------:R-:W-:-:S06]  /*0750*/  FSEL R23, -R11, 0.11223486810922622681, !P0 ;  /* 0x3de5db650b177808 */ /* 0x000fcc0004000100 */
[----:B--2---:R-:W-:-:S08]  /*0760*/  DFMA R16, R2, R22, R16 ;  /* 0x000000160210722b */ /* 0x004fd00000000010 */
[----:B------:R-:W-:-:S08]  /*0770*/  DFMA R16, R2, R16, R18 ;  /* 0x000000100210722b */ /* 0x000fd00000000012 */
[----:B---3--:R-:W-:-:S08]  /*0780*/  DFMA R12, R2, R16, R12 ;  /* 0x00000010020c722b */ /* 0x008fd0000000000c */
[----:B------:R-:W-:-:S08]  /*0790*/  DFMA R12, R2, R12, R14 ;  /* 0x0000000c020c722b */ /* 0x000fd0000000000e */
[----:B----4-:R-:W-:-:S08]  /*07a0*/  DFMA R4, R2, R12, R4 ;  /* 0x0000000c0204722b */ /* 0x010fd00000000004 */
[----:B------:R-:W-:-:S08]  /*07b0*/  DFMA R4, R2, R4, R6 ;  /* 0x000000040204722b */ /* 0x000fd00000000006 */
[----:B------:R-:W-:Y:S02]  /*07c0*/  DFMA R8, R4, R8, R8 ;  /* 0x000000080408722b */ /* 0x000fe40000000008 */
[----:B------:R-:W-:-:S10]  /*07d0*/  DFMA R2, R2, R4, 1 ;  /* 0x3ff000000202742b */ /* 0x000fd40000000004 */
[----:B------:R-:W-:Y:S02]  /*07e0*/  FSEL R4, R2, R8, !P0 ;  /* 0x0000000802047208 */ /* 0x000fe40004000000 */
[----:B------:R-:W-:Y:S02]  /*07f0*/  FSEL R5, R3, R9, !P0 ;  /* 0x0000000903057208 */ /* 0x000fe40004000000 */
[----:B------:R-:W-:-:S04]  /*0800*/  LOP3.LUT P0, RZ, R0, 0x2, RZ, 0xc0, !PT ;  /* 0x0000000200ff7812 */ /* 0x000fc8000780c0ff */
[----:B------:R-:W-:-:S10]  /*0810*/  DADD R2, RZ, -R4 ;  /* 0x00000000ff027229 */ /* 0x000fd40000000804 */
[----:B------:R-:W-:Y:S02]  /*0820*/  FSEL R5, R5, R3, !P0 ;  /* 0x0000000305057208 */ /* 0x000fe40004000000 */
[----:B------:R-:W-:Y:S01]  /*0830*/  FSEL R4, R4, R2, !P0 ;  /* 0x0000000204047208 */ /* 0x000fe20004000000 */
[----:B------:R-:W-:Y:S01]  /*0840*/  IMAD.MOV.U32 R2, RZ, RZ, 0x1 ;  /* 0x00000001ff027424 */ /* 0x000fe200078e00ff */
[----:B------:R-:W0:Y:S05]  /*0850*/  MUFU.RCP64H R3, R5 ;  /* 0x0000000500037308 */ /* 0x000e2a0000001800 */
[----:B0-----:R-:W-:-:S08]  /*0860*/  DFMA R6, -R4, R2, 1 ;  /* 0x3ff000000406742b */ /* 0x001fd00000000102 */
[----:B------:R-:W-:-:S08]  /*0870*/  DFMA R6, R6, R6, R6 ;  /* 0x000000060606722b */ /* 0x000fd00000000006 */
[----:B------:R-:W-:-:S08]  /*0880*/  DFMA R6, R2, R6, R2 ;  /* 0x000000060206722b */ /* 0x000fd00000000002 */
[----:B------:R-:W-:-:S08]  /*0890*/  DFMA R2, -R4, R6, 1 ;  /* 0x3ff000000402742b */ /* 0x000fd00000000106 */
[----:B------:R-:W-:-:S08]  /*08a0*/  DFMA R2, R6, R2, R6 ;  /* 0x000000020602722b */ /* 0x000fd00000000006 */
[----:B------:R-:W-:-:S08]  /*08b0*/  DMUL R6, R2, 0.5 ;  /* 0x3fe0000002067828 */ /* 0x000fd00000000000 */
[----:B------:R-:W-:-:S08]  /*08c0*/  DFMA R8, -R4, R6, 0.5 ;  /* 0x3fe000000408742b */ /* 0x000fd00000000106 */
[----:B------:R-:W-:-:S10]  /*08d0*/  DFMA R2, R2, R8, R6 ;  /* 0x000000080202722b */ /* 0x000fd40000000006 */
[----:B------:R-:W-:-:S05]  /*08e0*/  FFMA R0, RZ, R5, R3 ;  /* 0x00000005ff007223 */ /* 0x000fca0000000003 */
[----:B------:R-:W-:-:S13]  /*08f0*/  FSETP.GT.AND P0, PT, |R0|, 1.469367938527859385e-39, PT ;  /* 0x001000000000780b */ /* 0x000fda0003f04200 */
[----:B------:R-:W-:Y:S05]  /*0900*/  @P0 BRA `(.L_x_42) ;  /* 0x0000000000180947 */ /* 0x000fea0003800000 */
[----:B------:R-:W-:Y:S01]  /*0910*/  IMAD.MOV.U32 R6, RZ, RZ, RZ ;  /* 0x000000ffff067224 */ /* 0x000fe200078e00ff */
[----:B------:R-:W-:Y:S01]  /*0920*/  MOV R0, 0x950 ;  /* 0x0000095000007802 */ /* 0x000fe20000000f00 */
[----:B------:R-:W-:-:S07]  /*0930*/  IMAD.MOV.U32 R7, RZ, RZ, 0x3fe00000 ;  /* 0x3fe00000ff077424 */ /* 0x000fce00078e00ff */
[----:B------:R-:W-:Y:S05]  /*0940*/  CALL.REL.NOINC `($__internal_1_$__cuda_sm20_div_rn_f64_full) ;  /* 0x0000000000347944 */ /* 0x000fea0003c00000 */
[----:B------:R-:W-:Y:S02]  /*0950*/  IMAD.MOV.U32 R2, RZ, RZ, R12 ;  /* 0x000000ffff027224 */ /* 0x000fe400078e000c */
[----:B------:R-:W-:-:S07]  /*0960*/  IMAD.MOV.U32 R3, RZ, RZ, R13 ;  /* 0x000000ffff037224 */ /* 0x000fce00078e000d */
.L_x_42:
[----:B------:R-:W-:Y:S05]  /*0970*/  BSYNC.RECONVERGENT B0 ;  /* 0x0000000000007941 */ /* 0x000fea0003800200 */
.L_x_41:
[----:B------:R-:W0:Y:S02]  /*0980*/  LDC.64 R4, c[0x0][0x380] ;  /* 0x0000e000ff047b82 */ /* 0x000e240000000a00 */
[----:B0-----:R-:W-:-:S05]  /*0990*/  IMAD.WIDE R10, R10, 0x8, R4 ;  /* 0x000000080a0a7825 */ /* 0x001fca00078e0204 */
[----:B------:R-:W-:Y:S01]  /*09a0*/  STG.E.64 desc[UR6][R10.64], R2 ;  /* 0x000000020a007986 */ /* 0x000fe2000c101b06 */
[----:B------:R-:W-:Y:S05]  /*09b0*/  EXIT ;  /* 0x000000000000794d */ /* 0x000fea0003800000 */
.L_x_34:
[----:B------:R-:W-:-:S13]  /*09c0*/  ISETP.NE.AND P0, PT, R10, UR4, PT ;  /* 0x000000040a007c0c */ /* 0x000fda000bf05270 */
[----:B------:R-:W-:Y:S05]  /*09d0*/  @P0 EXIT ;  /* 0x000000000000094d */ /* 0x000fea0003800000 */
[----:B------:R-:W0:Y:S02]  /*09e0*/  LDC.64 R2, c[0x0][0x380] ;  /* 0x0000e000ff027b82 */ /* 0x000e240000000a00 */
[----:B0-----:R-:W-:-:S05]  /*09f0*/  IMAD.WIDE R2, R10, 0x8, R2 ;  /* 0x000000080a027825 */ /* 0x001fca00078e0202 */
[----:B------:R-:W-:Y:S01]  /*0a00*/  STG.E.64 desc[UR6][R2.64], RZ ;  /* 0x000000ff02007986 */ /* 0x000fe2000c101b06 */
[----:B------:R-:W-:Y:S05]  /*0a10*/  EXIT ;  /* 0x000000000000794d */ /* 0x000fea0003800000 */
        .weak           $__internal_1_$__cuda_sm20_div_rn_f64_full
        .type           $__internal_1_$__cuda_sm20_div_rn_f64_full,@function
        .size           $__internal_1_$__cuda_sm20_div_rn_f64_full,($_Z25precompute_dct_cos_kernelIdEvPT_ii$__internal_trig_reduction_slowpathd - $__internal_1_$__cuda_sm20_div_rn_f64_full)
$__internal_1_$__cuda_sm20_div_rn_f64_full:
        /* <DEDUP_REMOVED lines=59> */
[----:B------:R-:W-:-:S06]  /*0dd0*/  IMAD.MOV.U32 R2, RZ, RZ, RZ ;  /* 0x000000ffff027224 */ /* 0x000fcc00078e00ff */
[----:B------:R-:W-:-:S03]  /*0de0*/  DFMA R2, R12, -R2, R14 ;  /* 0x800000020c02722b */ /* 0x000fc6000000000e */
[----:B------:R-:W-:-:S03]  /*0df0*/  LOP3.LUT R5, R7, R5, RZ, 0x3c, !PT ;  /* 0x0000000507057212 */ /* 0x000fc600078e3cff */
[----:B------:R-:W-:-:S04]  /*0e00*/  IADD3 R2, PT, PT, -R11, -0x43300000, RZ ;  /* 0xbcd000000b027810 */ /* 0x000fc80007ffe1ff */
[----:B------:R-:W-:-:S04]  /*0e10*/  FSETP.NEU.AND P0, PT, |R3|, R2, PT ;  /* 0x000000020300720b */ /* 0x000fc80003f0d200 */
[----:B------:R-:W-:Y:S02]  /*0e20*/  FSEL R12, R6, R12, !P0 ;  /* 0x0000000c060c7208 */ /* 0x000fe40004000000 */
[----:B------:R-:W-:Y:S01]  /*0e30*/  FSEL R13, R5, R13, !P0 ;  /* 0x0000000d050d7208 */ /* 0x000fe20004000000 */
[----:B------:R-:W-:Y:S06]  /*0e40*/  BRA `(.L_x_45) ;  /* 0x0000000000547947 */ /* 0x000fec0003800000 */
.L_x_44:
        /* <DEDUP_REMOVED lines=16> */
.L_x_47:
[----:B------:R-:W-:Y:S01]  /*0f50*/  LOP3.LUT R13, R5, 0x80000, RZ, 0xfc, !PT ;  /* 0x00080000050d7812 */ /* 0x000fe200078efcff */
[----:B------:R-:W-:Y:S01]  /*0f60*/  IMAD.MOV.U32 R12, RZ, RZ, R4 ;  /* 0x000000ffff0c7224 */ /* 0x000fe200078e0004 */
[----:B------:R-:W-:Y:S06]  /*0f70*/  BRA `(.L_x_45) ;  /* 0x0000000000087947 */ /* 0x000fec0003800000 */
.L_x_46:
[----:B------:R-:W-:Y:S01]  /*0f80*/  LOP3.LUT R13, R7, 0x80000, RZ, 0xfc, !PT ;  /* 0x00080000070d7812 */ /* 0x000fe200078efcff */
[----:B------:R-:W-:-:S07]  /*0f90*/  IMAD.MOV.U32 R12, RZ, RZ, R6 ;  /* 0x000000ffff0c7224 */ /* 0x000fce00078e0006 */
.L_x_45:
[----:B------:R-:W-:Y:S05]  /*0fa0*/  BSYNC.RECONVERGENT B1 ;  /* 0x0000000000017941 */ /* 0x000fea0003800200 */
.L_x_43:
[----:B------:R-:W-:Y:S02]  /*0fb0*/  IMAD.MOV.U32 R2, RZ, RZ, R0 ;  /* 0x000000ffff027224 */ /* 0x000fe400078e0000 */
[----:B------:R-:W-:-:S04]  /*0fc0*/  IMAD.MOV.U32 R3, RZ, RZ, 0x0 ;  /* 0x00000000ff037424 */ /* 0x000fc800078e00ff */
[----:B------:R-:W-:Y:S05]  /*0fd0*/  RET.REL.NODEC R2 `(_Z25precompute_dct_cos_kernelIdEvPT_ii) ;  /* 0xfffffff002087950 */ /* 0x000fea0003c3ffff */
        .type           $_Z25precompute_dct_cos_kernelIdEvPT_ii$__internal_trig_reduction_slowpathd,@function
        .size           $_Z25precompute_dct_cos_kernelIdEvPT_ii$__internal_trig_reduction_slowpathd,(.L_x_58 - $_Z25precompute_dct_cos_kernelIdEvPT_ii$__internal_trig_reduction_slowpathd)
$_Z25precompute_dct_cos_kernelIdEvPT_ii$__internal_trig_reduction_slowpathd:
[----:B------:R-:W-:Y:S01]  /*0fe0*/  SHF.R.U32.HI R0, RZ, 0x14, R14 ;  /* 0x00000014ff007819 */ /* 0x000fe2000001160e */
[----:B------:R-:W-:Y:S02]  /*0ff0*/  IMAD.MOV.U32 R11, RZ, RZ, R2 ;  /* 0x000000ffff0b7224 */ /* 0x000fe400078e0002 */
[----:B------:R-:W-:Y:S01]  /*1000*/  IMAD.MOV.U32 R4, RZ, RZ, RZ ;  /* 0x000000ffff047224 */ /* 0x000fe200078e00ff */
[----:B------:R-:W-:-:S04]  /*1010*/  LOP3.LUT R3, R0, 0x7ff, RZ, 0xc0, !PT ;  /* 0x000007ff00037812 */ /* 0x000fc800078ec0ff */
[----:B------:R-:W-:-:S13]  /*1020*/  ISETP.NE.AND P0, PT, R3, 0x7ff, PT ;  /* 0x000007ff0300780c */ /* 0x000fda0003f05270 */
[----:B------:R-:W-:Y:S05]  /*1030*/  @!P0 BRA `(.L_x_48) ;  /* 0x0000000800488947 */ /* 0x000fea0003800000 */
[----:B------:R-:W-:Y:S01]  /*1040*/  VIADD R2, R3, 0xfffffc00 ;  /* 0xfffffc0003027836 */ /* 0x000fe20000000000 */
[----:B------:R-:W-:Y:S01]  /*1050*/  BSSY.RECONVERGENT B2, `(.L_x_49) ;  /* 0x000002f000027945 */ /* 0x000fe20003800200 */
[----:B------:R-:W-:-:S03]  /*1060*/  CS2R R16, SRZ ;  /* 0x0000000000107805 */ /* 0x000fc6000001ff00 */
[----:B------:R-:W-:Y:S02]  /*1070*/  SHF.R.U32.HI R6, RZ, 0x6, R2 ;  /* 0x00000006ff067819 */ /* 0x000fe40000011602 */
[----:B------:R-:W-:Y:S02]  /*1080*/  ISETP.GE.U32.AND P0, PT, R2, 0x80, PT ;  /* 0x000000800200780c */ /* 0x000fe40003f06070 */
[C---:B------:R-:W-:Y:S02]  /*1090*/  IADD3 R7, PT, PT, -R6.reuse, 0x13, RZ ;  /* 0x0000001306077810 */ /* 0x040fe40007ffe1ff */
[----:B------:R-:W-:Y:S02]  /*10a0*/  IADD3 R19, PT, PT, -R6, 0xf, RZ ;  /* 0x0000000f06137810 */ /* 0x000fe40007ffe1ff */
[----:B------:R-:W-:-:S04]  /*10b0*/  SEL R7, R7, 0x12, P0 ;  /* 0x0000001207077807 */ /* 0x000fc80000000000 */
[----:B------:R-:W-:-:S13]  /*10c0*/  ISETP.GE.AND P0, PT, R19, R7, PT ;  /* 0x000000071300720c */ /* 0x000fda0003f06270 */
[----:B------:R-:W-:Y:S05]  /*10d0*/  @P0 BRA `(.L_x_50) ;  /* 0x0000000000980947 */ /* 0x000fea0003800000 */
[----:B------:R-:W0:Y:S01]  /*10e0*/  LDC.64 R8, c[0x0][0x358] ;  /* 0x0000d600ff087b82 */ /* 0x000e220000000a00 */
[C---:B------:R-:W-:Y:S01]  /*10f0*/  SHF.L.U64.HI R13, R11.reuse, 0xb, R14 ;  /* 0x0000000b0b0d7819 */ /* 0x040fe2000001020e */
[----:B------:R-:W-:Y:S01]  /*1100*/  BSSY.RECONVERGENT B3, `(.L_x_51) ;  /* 0x0000022000037945 */ /* 0x000fe20003800200 */
[----:B------:R-:W-:Y:S01]  /*1110*/  IMAD.SHL.U32 R11, R11, 0x800, RZ ;  /* 0x000008000b0b7824 */ /* 0x000fe200078e00ff */
[----:B------:R-:W-:Y:S01]  /*1120*/  IADD3 R15, PT, PT, RZ, -R6, -R7 ;  /* 0x80000006ff0f7210 */ /* 0x000fe20007ffe807 */
[----:B------:R-:W-:Y:S01]  /*1130*/  IMAD.MOV.U32 R18, RZ, RZ, RZ ;  /* 0x000000ffff127224 */ /* 0x000fe200078e00ff */
[----:B------:R-:W-:Y:S02]  /*1140*/  CS2R R16, SRZ ;  /* 0x0000000000107805 */ /* 0x000fe4000001ff00 */
[----:B------:R-:W-:Y:S01]  /*1150*/  LOP3.LUT R13, R13, 0x80000000, RZ, 0xfc, !PT ;  /* 0x800000000d0d7812 */ /* 0x000fe200078efcff */
[----:B------:R-:W1:Y:S06]  /*1160*/  LDC.64 R2, c[0x4][0x8] ;  /* 0x01000200ff027b82 */ /* 0x000e6c0000000a00 */
.L_x_52:
[----:B0-----:R-:W-:Y:S01]  /*1170*/  R2UR UR10, R8 ;  /* 0x00000000080a72ca */ /* 0x001fe200000e0000 */
[----:B-1----:R-:W-:Y:S01]  /*1180*/  IMAD.WIDE R4, R19, 0x8, R2 ;  /* 0x0000000813047825 */ /* 0x002fe200078e0202 */
[----:B------:R-:W-:-:S13]  /*1190*/  R2UR UR11, R9 ;  /* 0x00000000090b72ca */ /* 0x000fda00000e0000 */
[----:B------:R-:W2:Y:S01]  /*11a0*/  LDG.E.64.CONSTANT R4, desc[UR10][R4.64] ;  /* 0x0000000a04047981 */ /* 0x000ea2000c1e9b00 */
[----:B------:R-:W-:Y:S02]  /*11b0*/  VIADD R15, R15, 0x1 ;  /* 0x000000010f0f7836 */ /* 0x000fe40000000000 */
[----:B------:R-:W-:Y:S02]  /*11c0*/  VIADD R19, R19, 0x1 ;  /* 0x0000000113137836 */ /* 0x000fe40000000000 */
[----:B--2---:R-:W-:-:S04]  /*11d0*/  IMAD.WIDE.U32 R16, P2, R4, R11, R16 ;  /* 0x0000000b04107225 */ /* 0x004fc80007840010 */
[----:B------:R-:W-:Y:S02]  /*11e0*/  IMAD R21, R4, R13, RZ ;  /* 0x0000000d04157224 */ /* 0x000fe400078e02ff */
[CC--:B------:R-:W-:Y:S02]  /*11f0*/  IMAD R20, R5.reuse, R11.reuse, RZ ;  /* 0x0000000b05147224 */ /* 0x0c0fe400078e02ff */
[----:B------:R-:W-:Y:S01]  /*1200*/  IMAD.HI.U32 R23, R5, R11, RZ ;  /* 0x0000000b05177227 */ /* 0x000fe200078e00ff */
[----:B------:R-:W-:-:S03]  /*1210*/  IADD3 R17, P0, PT, R21, R17, RZ ;  /* 0x0000001115117210 */ /* 0x000fc60007f1e0ff */
[----:B------:R-:W-:Y:S01]  /*1220*/  IMAD R21, R18, 0x8, R1 ;  /* 0x0000000812157824 */ /* 0x000fe200078e0201 */
[----:B------:R-:W-:Y:S01]  /*1230*/  IADD3 R17, P1, PT, R20, R17, RZ ;  /* 0x0000001114117210 */ /* 0x000fe20007f3e0ff */
[----:B------:R-:W-:-:S04]  /*1240*/  IMAD.HI.U32 R20, R4, R13, RZ ;  /* 0x0000000d04147227 */ /* 0x000fc800078e00ff */
[----:B------:R-:W-:Y:S01]  /*1250*/  IMAD.X R4, RZ, RZ, R20, P2 ;  /* 0x000000ffff047224 */ /* 0x000fe200010e0614 */
[----:B------:R0:W-:Y:S01]  /*1260*/  STL.64 [R21], R16 ;  /* 0x0000001015007387 */ /* 0x0001e20000100a00 */
[----:B------:R-:W-:-:S03]  /*1270*/  IMAD.HI.U32 R20, R5, R13, RZ ;  /* 0x0000000d05147227 */ /* 0x000fc600078e00ff */
[----:B------:R-:W-:Y:S01]  /*1280*/  IADD3.X R4, P0, PT, R23, R4, RZ, P0, !PT ;  /* 0x0000000417047210 */ /* 0x000fe2000071e4ff */
[----:B------:R-:W-:Y:S02]  /*1290*/  IMAD R5, R5, R13, RZ ;  /* 0x0000000d05057224 */ /* 0x000fe400078e02ff */
[----:B------:R-:W-:-:S03]  /*12a0*/  VIADD R18, R18, 0x1 ;  /* 0x0000000112127836 */ /* 0x000fc60000000000 */
[----:B------:R-:W-:Y:S01]  /*12b0*/  IADD3.X R5, P1, PT, R5, R4, RZ, P1, !PT ;  /* 0x0000000405057210 */ /* 0x000fe20000f3e4ff */
[----:B------:R-:W-:Y:S01]  /*12c0*/  IMAD.X R4, RZ, RZ, R20, P0 ;  /* 0x000000ffff047224 */ /* 0x000fe200000e0614 */
[----:B------:R-:W-:-:S03]  /*12d0*/  ISETP.NE.AND P0, PT, R15, -0xf, PT ;  /* 0xfffffff10f00780c */ /* 0x000fc60003f05270 */
[----:B------:R-:W-:Y:S02]  /*12e0*/  IMAD.X R4, RZ, RZ, R4, P1 ;  /* 0x000000ffff047224 */ /* 0x000fe400008e0604 */
[----:B0-----:R-:W-:Y:S02]  /*12f0*/  IMAD.MOV.U32 R16, RZ, RZ, R5 ;  /* 0x000000ffff107224 */ /* 0x001fe400078e0005 */
[----:B------:R-:W-:-:S06]  /*1300*/  IMAD.MOV.U32 R17, RZ, RZ, R4 ;  /* 0x000000ffff117224 */ /* 0x000fcc00078e0004 */
[----:B------:R-:W-:Y:S05]  /*1310*/  @P0 BRA `(.L_x_52) ;  /* 0xfffffffc00940947 */ /* 0x000fea000383ffff */
[----:B------:R-:W-:Y:S05]  /*1320*/  BSYNC.RECONVERGENT B3 ;  /* 0x0000000000037941 */ /* 0x000fea0003800200 */
.L_x_51:
[----:B------:R-:W-:-:S07]  /*1330*/  IMAD.MOV.U32 R19, RZ, RZ, R7 ;  /* 0x000000ffff137224 */ /* 0x000fce00078e0007 */
.L_x_50:
[----:B------:R-:W-:Y:S05]  /*1340*/  BSYNC.RECONVERGENT B2 ;  /* 0x0000000000027941 */ /* 0x000fea0003800200 */
.L_x_49:
[----:B------:R-:W-:Y:S01]  /*1350*/  LOP3.LUT P0, R21, R0, 0x3f, RZ, 0xc0, !PT ;  /* 0x0000003f00157812 */ /* 0x000fe2000780c0ff */
[----:B------:R-:W-:-:S04]  /*1360*/  IMAD.IADD R0, R6, 0x1, R19 ;  /* 0x0000000106007824 */ /* 0x000fc800078e0213 */
[----:B------:R-:W-:-:S05]  /*1370*/  IMAD.U32 R19, R0, 0x8, R1 ;  /* 0x0000000800137824 */ /* 0x000fca00078e0001 */
[----:B------:R0:W-:Y:S04]  /*1380*/  STL.64 [R19+-0x78], R16 ;  /* 0xffff881013007387 */ /* 0x0001e80000100a00 */
[----:B------:R-:W2:Y:S04]  /*1390*/  @P0 LDL.64 R8, [R1+0x8] ;  /* 0x0000080001080983 */ /* 0x000ea80000100a00 */
[----:B------:R-:W3:Y:S04]  /*13a0*/  LDL.64 R2, [R1+0x10] ;  /* 0x0000100001027983 */ /* 0x000ee80000100a00 */
[----:B------:R-:W4:Y:S01]  /*13b0*/  LDL.64 R4, [R1+0x18] ;  /* 0x0000180001047983 */ /* 0x000f220000100a00 */
[----:B------:R-:W-:Y:S01]  /*13c0*/  @P0 LOP3.LUT R0, R21, 0x3f, RZ, 0x3c, !PT ;  /* 0x0000003f15000812 */ /* 0x000fe200078e3cff */
[----:B------:R-:W-:Y:S01]  /*13d0*/  BSSY.RECONVERGENT B2, `(.L_x_53) ;  /* 0x0000034000027945 */ /* 0x000fe20003800200 */
[----:B--2---:R-:W-:-:S02]  /*13e0*/  @P0 SHF.R.U64 R7, R8, 0x1, R9 ;  /* 0x0000000108070819 */ /* 0x004fc40000001209 */
[----:B------:R-:W-:Y:S02]  /*13f0*/  @P0 SHF.R.U32.HI R9, RZ, 0x1, R9 ;  /* 0x00000001ff090819 */ /* 0x000fe40000011609 */
[CC--:B---3--:R-:W-:Y:S02]  /*1400*/  @P0 SHF.L.U32 R11, R2.reuse, R21.reuse, RZ ;  /* 0x00000015020b0219 */ /* 0x0c8fe400000006ff */
[----:B------:R-:W-:Y:S02]  /*1410*/  @P0 SHF.R.U64 R6, R7, R0, R9 ;  /* 0x0000000007060219 */ /* 0x000fe40000001209 */
[--C-:B------:R-:W-:Y:S02]  /*1420*/  @P0 SHF.R.U32.HI R15, RZ, 0x1, R3.reuse ;  /* 0x00000001ff0f0819 */ /* 0x100fe40000011603 */
[C-C-:B------:R-:W-:Y:S02]  /*1430*/  @P0 SHF.R.U64 R13, R2.reuse, 0x1, R3.reuse ;  /* 0x00000001020d0819 */ /* 0x140fe40000001203 */
[----:B------:R-:W-:-:S02]  /*1440*/  @P0 SHF.L.U64.HI R8, R2, R21, R3 ;  /* 0x0000001502080219 */ /* 0x000fc40000010203 */
[----:B------:R-:W-:Y:S02]  /*1450*/  @P0 SHF.R.U32.HI R7, RZ, R0, R9 ;  /* 0x00000000ff070219 */ /* 0x000fe40000011609 */
[----:B------:R-:W-:Y:S02]  /*1460*/  @P0 LOP3.LUT R2, R11, R6, RZ, 0xfc, !PT ;  /* 0x000000060b020212 */ /* 0x000fe400078efcff */
[----:B----4-:R-:W-:Y:S02]  /*1470*/  @P0 SHF.L.U32 R9, R4, R21, RZ ;  /* 0x0000001504090219 */ /* 0x010fe400000006ff */
[----:B0-----:R-:W-:Y:S02]  /*1480*/  @P0 SHF.R.U64 R16, R13, R0, R15 ;  /* 0x000000000d100219 */ /* 0x001fe4000000120f */
[----:B------:R-:W-:Y:S01]  /*1490*/  @P0 LOP3.LUT R3, R8, R7, RZ, 0xfc, !PT ;  /* 0x0000000708030212 */ /* 0x000fe200078efcff */
[----:B------:R-:W-:Y:S01]  /*14a0*/  IMAD.SHL.U32 R8, R2, 0x4, RZ ;  /* 0x0000000402087824 */ /* 0x000fe200078e00ff */
[----:B------:R-:W-:-:S02]  /*14b0*/  @P0 SHF.L.U64.HI R7, R4, R21, R5 ;  /* 0x0000001504070219 */ /* 0x000fc40000010205 */
[----:B------:R-:W-:Y:S02]  /*14c0*/  @P0 LOP3.LUT R4, R9, R16, RZ, 0xfc, !PT ;  /* 0x0000001009040212 */ /* 0x000fe400078efcff */
[----:B------:R-:W-:Y:S02]  /*14d0*/  @P0 SHF.R.U32.HI R0, RZ, R0, R15 ;  /* 0x00000000ff000219 */ /* 0x000fe4000001160f */
[----:B------:R-:W-:Y:S02]  /*14e0*/  SHF.L.U64.HI R9, R2, 0x2, R3 ;  /* 0x0000000202097819 */ /* 0x000fe40000010203 */
[----:B------:R-:W-:Y:S02]  /*14f0*/  @P0 LOP3.LUT R5, R7, R0, RZ, 0xfc, !PT ;  /* 0x0000000007050212 */ /* 0x000fe400078efcff */
[----:B------:R-:W-:Y:S02]  /*1500*/  SHF.L.W.U32.HI R3, R3, 0x2, R4 ;  /* 0x0000000203037819 */ /* 0x000fe40000010e04 */
[----:B------:R-:W-:-:S02]  /*1510*/  IADD3 RZ, P0, PT, RZ, -R8, RZ ;  /* 0x80000008ffff7210 */ /* 0x000fc40007f1e0ff */
[----:B------:R-:W-:Y:S02]  /*1520*/  LOP3.LUT R0, RZ, R9, RZ, 0x33, !PT ;  /* 0x00000009ff007212 */ /* 0x000fe400078e33ff */
[----:B------:R-:W-:Y:S02]  /*1530*/  SHF.L.W.U32.HI R4, R4, 0x2, R5 ;  /* 0x0000000204047819 */ /* 0x000fe40000010e05 */
[----:B------:R-:W-:Y:S02]  /*1540*/  LOP3.LUT R2, RZ, R3, RZ, 0x33, !PT ;  /* 0x00000003ff027212 */ /* 0x000fe400078e33ff */
[----:B------:R-:W-:Y:S02]  /*1550*/  IADD3.X R6, P0, PT, RZ, R0, RZ, P0, !PT ;  /* 0x00000000ff067210 */ /* 0x000fe4000071e4ff */
[----:B------:R-:W-:Y:S02]  /*1560*/  LOP3.LUT R7, RZ, R4, RZ, 0x33, !PT ;  /* 0x00000004ff077212 */ /* 0x000fe400078e33ff */
[----:B------:R-:W-:-:S02]  /*1570*/  IADD3.X R0, P1, PT, RZ, R2, RZ, P0, !PT ;  /* 0x00000002ff007210 */ /* 0x000fc4000073e4ff */
[----:B------:R-:W-:-:S03]  /*1580*/  ISETP.GT.U32.AND P2, PT, R3, -0x1, PT ;  /* 0xffffffff0300780c */ /* 0x000fc60003f44070 */
[----:B------:R-:W-:Y:S01]  /*1590*/  IMAD.X R7, RZ, RZ, R7, P1 ;  /* 0x000000ffff077224 */ /* 0x000fe200008e0607 */
[----:B------:R-:W-:-:S04]  /*15a0*/  ISETP.GT.AND.EX P0, PT, R4, -0x1, PT, P2 ;  /* 0xffffffff0400780c */ /* 0x000fc80003f04320 */
[----:B------:R-:W-:Y:S02]  /*15b0*/  SEL R2, R4, R7, P0 ;  /* 0x0000000704027207 */ /* 0x000fe40000000000 */
[----:B------:R-:W-:Y:S02]  /*15c0*/  SEL R13, R3, R0, P0 ;  /* 0x00000000030d7207 */ /* 0x000fe40000000000 */
[----:B------:R-:W-:Y:S02]  /*15d0*/  ISETP.NE.U32.AND P1, PT, R2, RZ, PT ;  /* 0x000000ff0200720c */ /* 0x000fe40003f25070 */
[----:B------:R-:W-:Y:S02]  /*15e0*/  SEL R9, R9, R6, P0 ;  /* 0x0000000609097207 */ /* 0x000fe40000000000 */
[----:B------:R-:W-:Y:S01]  /*15f0*/  SEL R3, R13, R2, !P1 ;  /* 0x000000020d037207 */ /* 0x000fe20004800000 */
[----:B------:R-:W-:-:S05]  /*1600*/  @!P0 IMAD.MOV R8, RZ, RZ, -R8 ;  /* 0x000000ffff088224 */ /* 0x000fca00078e0a08 */
[----:B------:R-:W0:Y:S02]  /*1610*/  FLO.U32 R3, R3 ;  /* 0x0000000300037300 */ /* 0x000e2400000e0000 */
[C---:B0-----:R-:W-:Y:S02]  /*1620*/  IADD3 R7, PT, PT, -R3.reuse, 0x1f, RZ ;  /* 0x0000001f03077810 */ /* 0x041fe40007ffe1ff */
[----:B------:R-:W-:-:S03]  /*1630*/  IADD3 R0, PT, PT, -R3, 0x3f, RZ ;  /* 0x0000003f03007810 */ /* 0x000fc60007ffe1ff */
[----:B------:R-:W-:-:S05]  /*1640*/  @P1 IMAD.MOV R0, RZ, RZ, R7 ;  /* 0x000000ffff001224 */ /* 0x000fca00078e0207 */
[----:B------:R-:W-:-:S13]  /*1650*/  ISETP.NE.AND P1, PT, R0, RZ, PT ;  /* 0x000000ff0000720c */ /* 0x000fda0003f25270 */
[----:B------:R-:W-:Y:S05]  /*1660*/  @!P1 BRA `(.L_x_54) ;  /* 0x0000000000289947 */ /* 0x000fea0003800000 */
[--C-:B------:R-:W-:Y:S02]  /*1670*/  SHF.R.U64 R7, R8, 0x1, R9.reuse ;  /* 0x0000000108077819 */ /* 0x100fe40000001209 */
[C---:B------:R-:W-:Y:S02]  /*1680*/  LOP3.LUT R3, R0.reuse, 0x3f, RZ, 0xc0, !PT ;  /* 0x0000003f00037812 */ /* 0x040fe400078ec0ff */
[----:B------:R-:W-:Y:S02]  /*1690*/  SHF.R.U32.HI R9, RZ, 0x1, R9 ;  /* 0x00000001ff097819 */ /* 0x000fe40000011609 */
[----:B------:R-:W-:Y:S02]  /*16a0*/  LOP3.LUT R6, R0, 0x3f, RZ, 0xc, !PT ;  /* 0x0000003f00067812 */ /* 0x000fe400078e0cff */
[CC--:B------:R-:W-:Y:S02]  /*16b0*/  SHF.L.U64.HI R11, R13.reuse, R3.reuse, R2 ;  /* 0x000000030d0b7219 */ /* 0x0c0fe40000010202 */
[----:B------:R-:W-:-:S02]  /*16c0*/  SHF.L.U32 R3, R13, R3, RZ ;  /* 0x000000030d037219 */ /* 0x000fc400000006ff */
[-CC-:B------:R-:W-:Y:S02]  /*16d0*/  SHF.R.U64 R2, R7, R6.reuse, R9.reuse ;  /* 0x0000000607027219 */ /* 0x180fe40000001209 */
[----:B------:R-:W-:Y:S02]  /*16e0*/  SHF.R.U32.HI R6, RZ, R6, R9 ;  /* 0x00000006ff067219 */ /* 0x000fe40000011609 */
[----:B------:R-:W-:Y:S02]  /*16f0*/  LOP3.LUT R13, R3, R2, RZ, 0xfc, !PT ;  /* 0x00000002030d7212 */ /* 0x000fe400078efcff */
[----:B------:R-:W-:-:S07]  /*1700*/  LOP3.LUT R2, R11, R6, RZ, 0xfc, !PT ;  /* 0x000000060b027212 */ /* 0x000fce00078efcff */
.L_x_54:
[----:B------:R-:W-:Y:S05]  /*1710*/  BSYNC.RECONVERGENT B2 ;  /* 0x0000000000027941 */ /* 0x000fea0003800200 */
.L_x_53:
[----:B------:R-:W-:Y:S01]  /*1720*/  IMAD.WIDE.U32 R8, R13, 0x2168c235, RZ ;  /* 0x2168c2350d087825 */ /* 0x000fe200078e00ff */
[----:B------:R-:W-:-:S03]  /*1730*/  SHF.R.U32.HI R5, RZ, 0x1e, R5 ;  /* 0x0000001eff057819 */ /* 0x000fc60000011605 */
[----:B------:R-:W-:Y:S01]  /*1740*/  IMAD.MOV.U32 R6, RZ, RZ, R9 ;  /* 0x000000ffff067224 */ /* 0x000fe200078e0009 */
[----:B------:R-:W-:Y:S01]  /*1750*/  IADD3 RZ, P1, PT, R8, R8, RZ ;  /* 0x0000000808ff7210 */ /* 0x000fe20007f3e0ff */
[----:B------:R-:W-:Y:S01]  /*1760*/  IMAD.MOV.U32 R7, RZ, RZ, RZ ;  /* 0x000000ffff077224 */ /* 0x000fe200078e00ff */
[----:B------:R-:W-:Y:S01]  /*1770*/  LEA.HI R4, R4, R5, RZ, 0x1 ;  /* 0x0000000504047211 */ /* 0x000fe200078f08ff */
[----:B------:R-:W-:-:S04]  /*1780*/  IMAD.HI.U32 R3, R2, -0x36f0255e, RZ ;  /* 0xc90fdaa202037827 */ /* 0x000fc800078e00ff */
[----:B------:R-:W-:-:S04]  /*1790*/  IMAD.WIDE.U32 R6, R13, -0x36f0255e, R6 ;  /* 0xc90fdaa20d067825 */ /* 0x000fc800078e0006 */
[C---:B------:R-:W-:Y:S02]  /*17a0*/  IMAD R9, R2.reuse, -0x36f0255e, RZ ;  /* 0xc90fdaa202097824 */ /* 0x040fe400078e02ff */
[----:B------:R-:W-:-:S04]  /*17b0*/  IMAD.WIDE.U32 R6, P2, R2, 0x2168c235, R6 ;  /* 0x2168c23502067825 */ /* 0x000fc80007840006 */
[----:B------:R-:W-:Y:S01]  /*17c0*/  IMAD.X R2, RZ, RZ, R3, P2 ;  /* 0x000000ffff027224 */ /* 0x000fe200010e0603 */
[----:B------:R-:W-:Y:S02]  /*17d0*/  IADD3 R3, P2, PT, R9, R7, RZ ;  /* 0x0000000709037210 */ /* 0x000fe40007f5e0ff */
[----:B------:R-:W-:Y:S02]  /*17e0*/  IADD3.X RZ, P1, PT, R6, R6, RZ, P1, !PT ;  /* 0x0000000606ff7210 */ /* 0x000fe40000f3e4ff */
[C---:B------:R-:W-:Y:S01]  /*17f0*/  ISETP.GT.U32.AND P3, PT, R3.reuse, RZ, PT ;  /* 0x000000ff0300720c */ /* 0x040fe20003f64070 */
[----:B------:R-:W-:Y:S01]  /*1800*/  IMAD.X R2, RZ, RZ, R2, P2 ;  /* 0x000000ffff027224 */ /* 0x000fe200010e0602 */
[----:B------:R-:W-:-:S04]  /*1810*/  IADD3.X R6, P2, PT, R3, R3, RZ, P1, !PT ;  /* 0x0000000303067210 */ /* 0x000fc80000f5e4ff */
[C---:B------:R-:W-:Y:S01]  /*1820*/  ISETP.GT.AND.EX P1, PT, R2.reuse, RZ, PT, P3 ;  /* 0x000000ff0200720c */ /* 0x040fe20003f24330 */
[----:B------:R-:W-:-:S03]  /*1830*/  IMAD.X R7, R2, 0x1, R2, P2 ;  /* 0x0000000102077824 */ /* 0x000fc600010e0602 */
[----:B------:R-:W-:Y:S02]  /*1840*/  SEL R6, R6, R3, P1 ;  /* 0x0000000306067207 */ /* 0x000fe40000800000 */
[----:B------:R-:W-:Y:S02]  /*1850*/  SEL R7, R7, R2, P1 ;  /* 0x0000000207077207 */ /* 0x000fe40000800000 */
[----:B------:R-:W-:Y:S02]  /*1860*/  IADD3 R2, P2, PT, R6, 0x1, RZ ;  /* 0x0000000106027810 */ /* 0x000fe40007f5e0ff */
[----:B------:R-:W-:Y:S02]  /*1870*/  SEL R3, RZ, 0xffffffff, !P1 ;  /* 0xffffffffff037807 */ /* 0x000fe40004800000 */
[----:B------:R-:W-:Y:S01]  /*1880*/  LOP3.LUT P1, R14, R14, 0x80000000, RZ, 0xc0, !PT ;  /* 0x800000000e0e7812 */ /* 0x000fe2000782c0ff */
[----:B------:R-:W-:Y:S02]  /*1890*/  IMAD.X R7, RZ, RZ, R7, P2 ;  /* 0x000000ffff077224 */ /* 0x000fe400010e0607 */
[----:B------:R-:W-:Y:S01]  /*18a0*/  IMAD.IADD R3, R3, 0x1, -R0 ;  /* 0x0000000103037824 */ /* 0x000fe200078e0a00 */
[----:B------:R-:W-:-:S02]  /*18b0*/  @!P0 LOP3.LUT R14, R14, 0x80000000, RZ, 0x3c, !PT ;  /* 0x800000000e0e8812 */ /* 0x000fc400078e3cff */
[----:B------:R-:W-:Y:S01]  /*18c0*/  SHF.R.U64 R2, R2, 0xa, R7 ;  /* 0x0000000a02027819 */ /* 0x000fe20000001207 */
[----:B------:R-:W-:-:S03]  /*18d0*/  IMAD.SHL.U32 R3, R3, 0x100000, RZ ;  /* 0x0010000003037824 */ /* 0x000fc600078e00ff */
[----:B------:R-:W-:-:S03]  /*18e0*/  IADD3 R2, P2, PT, R2, 0x1, RZ ;  /* 0x0000000102027810 */ /* 0x000fc60007f5e0ff */
[----:B------:R-:W-:Y:S01]  /*18f0*/  @P1 IMAD.MOV R4, RZ, RZ, -R4 ;  /* 0x000000ffff041224 */ /* 0x000fe200078e0a04 */
[----:B------:R-:W-:-:S04]  /*1900*/  LEA.HI.X R7, R7, RZ, RZ, 0x16, P2 ;  /* 0x000000ff07077211 */ /* 0x000fc800010fb4ff */
[--C-:B------:R-:W-:Y:S02]  /*1910*/  SHF.R.U64 R0, R2, 0x1, R7.reuse ;  /* 0x0000000102007819 */ /* 0x100fe40000001207 */
[----:B------:R-:W-:Y:S02]  /*1920*/  SHF.R.U32.HI R2, RZ, 0x1, R7 ;  /* 0x00000001ff027819 */ /* 0x000fe40000011607 */
[----:B------:R-:W-:-:S04]  /*1930*/  IADD3 R11, P2, P3, RZ, RZ, R0 ;  /* 0x000000ffff0b7210 */ /* 0x000fc80007b5e000 */
[----:B------:R-:W-:-:S04]  /*1940*/  IADD3.X R3, PT, PT, R3, 0x3fe00000, R2, P2, P3 ;  /* 0x3fe0000003037810 */ /* 0x000fc800017e6402 */
[----:B------:R-:W-:-:S07]  /*1950*/  LOP3.LUT R14, R3, R14, RZ, 0xfc, !PT ;  /* 0x0000000e030e7212 */ /* 0x000fce00078efcff */
.L_x_48:
[----:B------:R-:W-:Y:S02]  /*1960*/  IMAD.MOV.U32 R13, RZ, RZ, 0x0 ;  /* 0x00000000ff0d7424 */ /* 0x000fe400078e00ff */
[----:B------:R-:W-:Y:S02]  /*1970*/  IMAD.MOV.U32 R0, RZ, RZ, R4 ;  /* 0x000000ffff007224 */ /* 0x000fe400078e0004 */
[----:B------:R-:W-:Y:S02]  /*1980*/  IMAD.MOV.U32 R8, RZ, RZ, R11 ;  /* 0x000000ffff087224 */ /* 0x000fe400078e000b */
[----:B------:R-:W-:Y:S01]  /*1990*/  IMAD.MOV.U32 R9, RZ, RZ, R14 ;  /* 0x000000ffff097224 */ /* 0x000fe200078e000e */
[----:B------:R-:W-:Y:S06]  /*19a0*/  RET.REL.NODEC R12 `(_Z25precompute_dct_cos_kernelIdEvPT_ii) ;  /* 0xffffffe40c947950 */ /* 0x000fec0003c3ffff */
.L_x_55:
        /* <DEDUP_REMOVED lines=13> */
.L_x_58:


//--------------------- .nv.global.init           --------------------------
	.section	.nv.global.init,"aw",@progbits
	.align	16
.nv.global.init:
	.type		__cudart_sin_cos_coeffs,@object
	.size		__cudart_sin_cos_coeffs,(__cudart_i2opi_d - __cudart_sin_cos_coeffs)
__cudart_sin_cos_coeffs:
        /*0000*/ 	.byte	0x46, 0xd2, 0xb0, 0x2c, 0xf1, 0xe5, 0x5a, 0xbe, 0x92, 0xe3, 0xac, 0x69, 0xe3, 0x1d, 0xc7, 0x3e
        /*0010*/ 	.byte	0xa1, 0x62, 0xdb, 0x19, 0xa0, 0x01, 0x2a, 0xbf, 0x18, 0x08, 0x11, 0x11, 0x11, 0x11, 0x81, 0x3f
        /*0020*/ 	.byte	0x54, 0x55, 0x55, 0x55, 0x55, 0x55, 0xc5, 0xbf, 0x00, 0x00, 0x00, 0x00, 0x00, 0x00, 0x00, 0x00
        /*0030*/ 	.byte	0x00, 0x00, 0x00, 0x00, 0x00, 0x00, 0x00, 0x00, 0x64, 0x81, 0xfd, 0x20, 0x83, 0xff, 0xa8, 0xbd
        /*0040*/ 	.byte	0x28, 0x85, 0xef, 0xc1, 0xa7, 0xee, 0x21, 0x3e, 0xd9, 0xe6, 0x06, 0x8e, 0x4f, 0x7e, 0x92, 0xbe
        /*0050*/ 	.byte	0xe9, 0xbc, 0xdd, 0x19, 0xa0, 0x01, 0xfa, 0x3e, 0x47, 0x5d, 0xc1, 0x16, 0x6c, 0xc1, 0x56, 0xbf
        /*0060*/ 	.byte	0x51, 0x55, 0x55, 0x55, 0x55, 0x55, 0xa5, 0x3f, 0x00, 0x00, 0x00, 0x00, 0x00, 0x00, 0xe0, 0xbf
        /*0070*/ 	.byte	0x00, 0x00, 0x00, 0x00, 0x00, 0x00, 0xf0, 0x3f, 0x00, 0x00, 0x00, 0x00, 0x00, 0x00, 0x00, 0x00
	.type		__cudart_i2opi_d,@object
	.size		__cudart_i2opi_d,(_ZZ8LogBase2mE5table - __cudart_i2opi_d)
__cudart_i2opi_d:
        /* <DEDUP_REMOVED lines=9> */
	.type		_ZZ8LogBase2mE5table,@object
	.size		_ZZ8LogBase2mE5table,(.L_0 - _ZZ8LogBase2mE5table)
_ZZ8LogBase2mE5table:
        /* <DEDUP_REMOVED lines=16> */
.L_0:


//--------------------- .nv.shared.reserved.0     --------------------------
	.section	.nv.shared.reserved.0,"aw",@nobits
	.weak		__nv_reservedSMEM_offset_0_alias
	.size		__nv_reservedSMEM_offset_0_alias, 0, 64
	.other		__nv_reservedSMEM_offset_0_alias,@"STO_CUDA_RESERVED_SHARED STV_DEFAULT"
__nv_reservedSMEM_offset_0_alias:
	.zero		0
	.zero		64


//--------------------- .nv.constant0._Z9normalizeIdEvPT_PKS0_ii --------------------------
	.section	.nv.constant0._Z9normalizeIdEvPT_PKS0_ii,"a",@progbits
	.sectionflags	@""
	.align	4
.nv.constant0._Z9normalizeIdEvPT_PKS0_ii:
	.zero		920


//--------------------- .nv.constant0._Z20computeDctBackward_2IdiEvPKT_PS0_T0_S4_S4_S4_ --------------------------
	.section	.nv.constant0._Z20computeDctBackward_2IdiEvPKT_PS0_T0_S4_S4_S4_,"a",@progbits
	.sectionflags	@""
	.align	4
.nv.constant0._Z20computeDctBackward_2IdiEvPKT_PS0_T0_S4_S4_S4_:
	.zero		928


//--------------------- .nv.constant0._Z19computeDctForward_2IdiEvPKT_PS0_S2_T0_S4_S4_S4_S4_ --------------------------
	.section	.nv.constant0._Z19computeDctForward_2IdiEvPKT_PS0_S2_T0_S4_S4_S4_S4_,"a",@progbits
	.sectionflags	@""
	.align	4
.nv.constant0._Z19computeDctForward_2IdiEvPKT_PS0_S2_T0_S4_S4_S4_S4_:
	.zero		940


//--------------------- .nv.constant0._Z20computeDctBackward_1IdiEvPKT_PS0_T0_S4_S4_ --------------------------
	.section	.nv.constant0._Z20computeDctBackward_1IdiEvPKT_PS0_T0_S4_S4_,"a",@progbits
	.sectionflags	@""
	.align	4
.nv.constant0._Z20computeDctBackward_1IdiEvPKT_PS0_T0_S4_S4_:
	.zero		924


//--------------------- .nv.constant0._Z19computeDctForward_1IdiEvPKT_PS0_S2_T0_S4_S4_S4_ --------------------------
	.section	.nv.constant0._Z19computeDctForward_1IdiEvPKT_PS0_S2_T0_S4_S4_S4_,"a",@progbits
	.sectionflags	@""
	.align	4
.nv.constant0._Z19computeDctForward_1IdiEvPKT_PS0_S2_T0_S4_S4_S4_:
	.zero		936


//--------------------- .nv.constant0._Z25precompute_dct_cos_kernelIdEvPT_ii --------------------------
	.section	.nv.constant0._Z25precompute_dct_cos_kernelIdEvPT_ii,"a",@progbits
	.sectionflags	@""
	.align	4
.nv.constant0._Z25precompute_dct_cos_kernelIdEvPT_ii:
	.zero		912


//--------------------- SYMBOLS --------------------------

	.type		.nv.reservedSmem.offset0,@object
	.size		.nv.reservedSmem.offset0,0x4
